//
// Generated by NVIDIA NVVM Compiler
//
// Compiler Build ID: CL-36424714
// Cuda compilation tools, release 13.0, V13.0.88
// Based on NVVM 20.0.0
//

.version 9.0
.target sm_100
.address_size 64

	// .globl	_Z10testKernelv
.extern .func  (.param .b32 func_retval0) vprintf
(
	.param .b64 vprintf_param_0,
	.param .b64 vprintf_param_1
)
;
.global .align 1 .b8 $str[35] = {99, 97, 110, 32, 119, 101, 32, 112, 114, 105, 110, 116, 32, 102, 114, 111, 109, 32, 97, 32, 107, 101, 114, 110, 101, 108, 63, 32, 45, 45, 32, 37, 105, 10};
.global .align 1 .b8 $str$1[24] = {65, 99, 99, 101, 115, 115, 105, 110, 103, 32, 102, 114, 111, 109, 32, 107, 101, 114, 110, 101, 108, 58, 10};
.global .align 1 .b8 $str$2[17] = {40, 37, 105, 44, 37, 105, 41, 45, 62, 37, 105, 32, 32, 37, 102, 10};
.global .align 1 .b8 $str$3[2] = {10};
.global .align 1 .b8 $str$4[47] = {75, 101, 114, 110, 101, 108, 32, 79, 112, 101, 114, 97, 116, 105, 111, 110, 32, 111, 110, 32, 40, 37, 105, 44, 37, 105, 41, 32, 45, 45, 32, 111, 116, 104, 101, 114, 76, 101, 110, 103, 116, 104, 61, 37, 105, 10};
.global .align 1 .b8 $str$5[32] = {65, 100, 100, 105, 110, 103, 32, 37, 102, 32, 116, 111, 32, 37, 102, 32, 97, 116, 32, 108, 111, 99, 97, 116, 105, 111, 110, 32, 37, 105, 10};
.global .align 1 .b8 $str$6[54] = {71, 82, 69, 65, 84, 69, 82, 32, 84, 72, 65, 78, 32, 111, 112, 101, 114, 97, 116, 105, 111, 110, 32, 105, 115, 32, 111, 110, 108, 121, 32, 118, 97, 108, 105, 100, 32, 102, 111, 114, 32, 110, 111, 116, 45, 105, 110, 45, 112, 108, 97, 99, 101};

.visible .entry _Z10testKernelv()
{
	.local .align 8 .b8 	__local_depot0[8];
	.reg .b64 	%SP;
	.reg .b64 	%SPL;
	.reg .b32 	%r<7>;
	.reg .b64 	%rd<5>;

	mov.u64 	%SPL, __local_depot0;
	cvta.local.u64 	%SP, %SPL;
	add.u64 	%rd1, %SP, 0;
	add.u64 	%rd2, %SPL, 0;
	mov.u32 	%r1, %ntid.x;
	mov.u32 	%r2, %ctaid.x;
	mov.u32 	%r3, %tid.x;
	mad.lo.s32 	%r4, %r1, %r2, %r3;
	st.local.u32 	[%rd2], %r4;
	mov.u64 	%rd3, $str;
	cvta.global.u64 	%rd4, %rd3;
	{ // callseq 0, 0
	.param .b64 param0;
	st.param.b64 	[param0], %rd4;
	.param .b64 param1;
	st.param.b64 	[param1], %rd1;
	.param .b32 retval0;
	call.uni (retval0), 
	vprintf, 
	(
	param0, 
	param1
	);
	ld.param.b32 	%r5, [retval0];
	} // callseq 0
	ret;

}
	// .globl	_Z23testKernel_doubleValuesPfiS_
.visible .entry _Z23testKernel_doubleValuesPfiS_(
	.param .u64 .ptr .align 1 _Z23testKernel_doubleValuesPfiS__param_0,
	.param .u32 _Z23testKernel_doubleValuesPfiS__param_1,
	.param .u64 .ptr .align 1 _Z23testKernel_doubleValuesPfiS__param_2
)
{
	.reg .pred 	%p<2>;
	.reg .b32 	%r<6>;
	.reg .b32 	%f<3>;
	.reg .b64 	%rd<8>;

	ld.param.u64 	%rd1, [_Z23testKernel_doubleValuesPfiS__param_0];
	ld.param.u32 	%r2, [_Z23testKernel_doubleValuesPfiS__param_1];
	ld.param.u64 	%rd2, [_Z23testKernel_doubleValuesPfiS__param_2];
	mov.u32 	%r3, %ntid.x;
	mov.u32 	%r4, %ctaid.x;
	mov.u32 	%r5, %tid.x;
	mad.lo.s32 	%r1, %r3, %r4, %r5;
	setp.ge.s32 	%p1, %r1, %r2;
	@%p1 bra 	$L__BB1_2;
	cvta.to.global.u64 	%rd3, %rd1;
	cvta.to.global.u64 	%rd4, %rd2;
	mul.wide.s32 	%rd5, %r1, 4;
	add.s64 	%rd6, %rd3, %rd5;
	ld.global.f32 	%f1, [%rd6];
	add.f32 	%f2, %f1, %f1;
	add.s64 	%rd7, %rd4, %rd5;
	st.global.f32 	[%rd7], %f2;
$L__BB1_2:
	ret;

}
	// .globl	_Z22kernal_printSubsectionPfiiiiii
.visible .entry _Z22kernal_printSubsectionPfiiiiii(
	.param .u64 .ptr .align 1 _Z22kernal_printSubsectionPfiiiiii_param_0,
	.param .u32 _Z22kernal_printSubsectionPfiiiiii_param_1,
	.param .u32 _Z22kernal_printSubsectionPfiiiiii_param_2,
	.param .u32 _Z22kernal_printSubsectionPfiiiiii_param_3,
	.param .u32 _Z22kernal_printSubsectionPfiiiiii_param_4,
	.param .u32 _Z22kernal_printSubsectionPfiiiiii_param_5,
	.param .u32 _Z22kernal_printSubsectionPfiiiiii_param_6
)
{
	.local .align 8 .b8 	__local_depot2[24];
	.reg .b64 	%SP;
	.reg .b64 	%SPL;
	.reg .pred 	%p<17>;
	.reg .b32 	%r<195>;
	.reg .b32 	%f<32>;
	.reg .b64 	%rd<40>;
	.reg .b64 	%fd<32>;

	mov.u64 	%SPL, __local_depot2;
	cvta.local.u64 	%SP, %SPL;
	ld.param.u64 	%rd4, [_Z22kernal_printSubsectionPfiiiiii_param_0];
	ld.param.u32 	%r184, [_Z22kernal_printSubsectionPfiiiiii_param_1];
	ld.param.u32 	%r34, [_Z22kernal_printSubsectionPfiiiiii_param_2];
	ld.param.u32 	%r35, [_Z22kernal_printSubsectionPfiiiiii_param_3];
	cvta.to.global.u64 	%rd1, %rd4;
	mov.u64 	%rd5, $str$1;
	cvta.global.u64 	%rd6, %rd5;
	{ // callseq 1, 0
	.param .b64 param0;
	st.param.b64 	[param0], %rd6;
	.param .b64 param1;
	st.param.b64 	[param1], 0;
	.param .b32 retval0;
	call.uni (retval0), 
	vprintf, 
	(
	param0, 
	param1
	);
	ld.param.b32 	%r38, [retval0];
	} // callseq 1
	setp.ge.s32 	%p1, %r184, %r34;
	@%p1 bra 	$L__BB2_24;
	ld.param.u32 	%r179, [_Z22kernal_printSubsectionPfiiiiii_param_4];
	setp.ge.s32 	%p2, %r35, %r179;
	@%p2 bra 	$L__BB2_18;
	ld.param.u32 	%r180, [_Z22kernal_printSubsectionPfiiiiii_param_4];
	sub.s32 	%r53, %r180, %r35;
	and.b32  	%r1, %r53, 15;
	and.b32  	%r2, %r53, 7;
	and.b32  	%r3, %r53, 3;
	mov.u64 	%rd38, $str$3;
	add.u64 	%rd17, %SP, 0;
	mov.u64 	%rd29, $str$2;
$L__BB2_3:
	ld.param.u32 	%r183, [_Z22kernal_printSubsectionPfiiiiii_param_6];
	ld.param.u32 	%r181, [_Z22kernal_printSubsectionPfiiiiii_param_4];
	sub.s32 	%r54, %r35, %r181;
	setp.gt.u32 	%p7, %r54, -16;
	mul.lo.s32 	%r5, %r184, %r183;
	mov.u32 	%r189, %r35;
	@%p7 bra 	$L__BB2_7;
	ld.param.u32 	%r182, [_Z22kernal_printSubsectionPfiiiiii_param_4];
	sub.s32 	%r55, %r182, %r35;
	and.b32  	%r56, %r55, -16;
	neg.s32 	%r185, %r56;
	add.s32 	%r187, %r35, 7;
	add.s32 	%r186, %r35, %r5;
$L__BB2_5:
	.pragma "nounroll";
	add.s32 	%r57, %r187, -7;
	mul.wide.s32 	%rd11, %r186, 4;
	add.s64 	%rd12, %rd1, %rd11;
	ld.global.f32 	%f1, [%rd12];
	cvt.f64.f32 	%fd1, %f1;
	add.u64 	%rd13, %SP, 0;
	add.u64 	%rd14, %SPL, 0;
	st.local.v2.u32 	[%rd14], {%r184, %r57};
	st.local.u32 	[%rd14+8], %r186;
	st.local.f64 	[%rd14+16], %fd1;
	mov.u64 	%rd15, $str$2;
	cvta.global.u64 	%rd16, %rd15;
	{ // callseq 7, 0
	.param .b64 param0;
	st.param.b64 	[param0], %rd16;
	.param .b64 param1;
	st.param.b64 	[param1], %rd13;
	.param .b32 retval0;
	call.uni (retval0), 
	vprintf, 
	(
	param0, 
	param1
	);
	ld.param.b32 	%r58, [retval0];
	} // callseq 7
	add.s32 	%r60, %r186, 1;
	ld.global.f32 	%f2, [%rd12+4];
	cvt.f64.f32 	%fd2, %f2;
	add.s32 	%r61, %r187, -6;
	st.local.v2.u32 	[%rd14], {%r184, %r61};
	st.local.u32 	[%rd14+8], %r60;
	st.local.f64 	[%rd14+16], %fd2;
	{ // callseq 8, 0
	.param .b64 param0;
	st.param.b64 	[param0], %rd16;
	.param .b64 param1;
	st.param.b64 	[param1], %rd13;
	.param .b32 retval0;
	call.uni (retval0), 
	vprintf, 
	(
	param0, 
	param1
	);
	ld.param.b32 	%r62, [retval0];
	} // callseq 8
	add.s32 	%r64, %r186, 2;
	ld.global.f32 	%f3, [%rd12+8];
	cvt.f64.f32 	%fd3, %f3;
	add.s32 	%r65, %r187, -5;
	st.local.v2.u32 	[%rd14], {%r184, %r65};
	st.local.u32 	[%rd14+8], %r64;
	st.local.f64 	[%rd14+16], %fd3;
	{ // callseq 9, 0
	.param .b64 param0;
	st.param.b64 	[param0], %rd16;
	.param .b64 param1;
	st.param.b64 	[param1], %rd13;
	.param .b32 retval0;
	call.uni (retval0), 
	vprintf, 
	(
	param0, 
	param1
	);
	ld.param.b32 	%r66, [retval0];
	} // callseq 9
	add.s32 	%r68, %r186, 3;
	ld.global.f32 	%f4, [%rd12+12];
	cvt.f64.f32 	%fd4, %f4;
	add.s32 	%r69, %r187, -4;
	st.local.v2.u32 	[%rd14], {%r184, %r69};
	st.local.u32 	[%rd14+8], %r68;
	st.local.f64 	[%rd14+16], %fd4;
	{ // callseq 10, 0
	.param .b64 param0;
	st.param.b64 	[param0], %rd16;
	.param .b64 param1;
	st.param.b64 	[param1], %rd13;
	.param .b32 retval0;
	call.uni (retval0), 
	vprintf, 
	(
	param0, 
	param1
	);
	ld.param.b32 	%r70, [retval0];
	} // callseq 10
	add.s32 	%r72, %r186, 4;
	ld.global.f32 	%f5, [%rd12+16];
	cvt.f64.f32 	%fd5, %f5;
	add.s32 	%r73, %r187, -3;
	st.local.v2.u32 	[%rd14], {%r184, %r73};
	st.local.u32 	[%rd14+8], %r72;
	st.local.f64 	[%rd14+16], %fd5;
	{ // callseq 11, 0
	.param .b64 param0;
	st.param.b64 	[param0], %rd16;
	.param .b64 param1;
	st.param.b64 	[param1], %rd13;
	.param .b32 retval0;
	call.uni (retval0), 
	vprintf, 
	(
	param0, 
	param1
	);
	ld.param.b32 	%r74, [retval0];
	} // callseq 11
	add.s32 	%r76, %r186, 5;
	ld.global.f32 	%f6, [%rd12+20];
	cvt.f64.f32 	%fd6, %f6;
	add.s32 	%r77, %r187, -2;
	st.local.v2.u32 	[%rd14], {%r184, %r77};
	st.local.u32 	[%rd14+8], %r76;
	st.local.f64 	[%rd14+16], %fd6;
	{ // callseq 12, 0
	.param .b64 param0;
	st.param.b64 	[param0], %rd16;
	.param .b64 param1;
	st.param.b64 	[param1], %rd13;
	.param .b32 retval0;
	call.uni (retval0), 
	vprintf, 
	(
	param0, 
	param1
	);
	ld.param.b32 	%r78, [retval0];
	} // callseq 12
	add.s32 	%r80, %r186, 6;
	ld.global.f32 	%f7, [%rd12+24];
	cvt.f64.f32 	%fd7, %f7;
	add.s32 	%r81, %r187, -1;
	st.local.v2.u32 	[%rd14], {%r184, %r81};
	st.local.u32 	[%rd14+8], %r80;
	st.local.f64 	[%rd14+16], %fd7;
	{ // callseq 13, 0
	.param .b64 param0;
	st.param.b64 	[param0], %rd16;
	.param .b64 param1;
	st.param.b64 	[param1], %rd13;
	.param .b32 retval0;
	call.uni (retval0), 
	vprintf, 
	(
	param0, 
	param1
	);
	ld.param.b32 	%r82, [retval0];
	} // callseq 13
	add.s32 	%r84, %r186, 7;
	ld.global.f32 	%f8, [%rd12+28];
	cvt.f64.f32 	%fd8, %f8;
	st.local.v2.u32 	[%rd14], {%r184, %r187};
	st.local.u32 	[%rd14+8], %r84;
	st.local.f64 	[%rd14+16], %fd8;
	{ // callseq 14, 0
	.param .b64 param0;
	st.param.b64 	[param0], %rd16;
	.param .b64 param1;
	st.param.b64 	[param1], %rd13;
	.param .b32 retval0;
	call.uni (retval0), 
	vprintf, 
	(
	param0, 
	param1
	);
	ld.param.b32 	%r85, [retval0];
	} // callseq 14
	add.s32 	%r87, %r186, 8;
	ld.global.f32 	%f9, [%rd12+32];
	cvt.f64.f32 	%fd9, %f9;
	add.s32 	%r88, %r187, 1;
	st.local.v2.u32 	[%rd14], {%r184, %r88};
	st.local.u32 	[%rd14+8], %r87;
	st.local.f64 	[%rd14+16], %fd9;
	{ // callseq 15, 0
	.param .b64 param0;
	st.param.b64 	[param0], %rd16;
	.param .b64 param1;
	st.param.b64 	[param1], %rd13;
	.param .b32 retval0;
	call.uni (retval0), 
	vprintf, 
	(
	param0, 
	param1
	);
	ld.param.b32 	%r89, [retval0];
	} // callseq 15
	add.s32 	%r91, %r186, 9;
	ld.global.f32 	%f10, [%rd12+36];
	cvt.f64.f32 	%fd10, %f10;
	add.s32 	%r92, %r187, 2;
	st.local.v2.u32 	[%rd14], {%r184, %r92};
	st.local.u32 	[%rd14+8], %r91;
	st.local.f64 	[%rd14+16], %fd10;
	{ // callseq 16, 0
	.param .b64 param0;
	st.param.b64 	[param0], %rd16;
	.param .b64 param1;
	st.param.b64 	[param1], %rd13;
	.param .b32 retval0;
	call.uni (retval0), 
	vprintf, 
	(
	param0, 
	param1
	);
	ld.param.b32 	%r93, [retval0];
	} // callseq 16
	add.s32 	%r95, %r186, 10;
	ld.global.f32 	%f11, [%rd12+40];
	cvt.f64.f32 	%fd11, %f11;
	add.s32 	%r96, %r187, 3;
	st.local.v2.u32 	[%rd14], {%r184, %r96};
	st.local.u32 	[%rd14+8], %r95;
	st.local.f64 	[%rd14+16], %fd11;
	{ // callseq 17, 0
	.param .b64 param0;
	st.param.b64 	[param0], %rd16;
	.param .b64 param1;
	st.param.b64 	[param1], %rd13;
	.param .b32 retval0;
	call.uni (retval0), 
	vprintf, 
	(
	param0, 
	param1
	);
	ld.param.b32 	%r97, [retval0];
	} // callseq 17
	add.s32 	%r99, %r186, 11;
	ld.global.f32 	%f12, [%rd12+44];
	cvt.f64.f32 	%fd12, %f12;
	add.s32 	%r100, %r187, 4;
	st.local.v2.u32 	[%rd14], {%r184, %r100};
	st.local.u32 	[%rd14+8], %r99;
	st.local.f64 	[%rd14+16], %fd12;
	{ // callseq 18, 0
	.param .b64 param0;
	st.param.b64 	[param0], %rd16;
	.param .b64 param1;
	st.param.b64 	[param1], %rd13;
	.param .b32 retval0;
	call.uni (retval0), 
	vprintf, 
	(
	param0, 
	param1
	);
	ld.param.b32 	%r101, [retval0];
	} // callseq 18
	add.s32 	%r103, %r186, 12;
	ld.global.f32 	%f13, [%rd12+48];
	cvt.f64.f32 	%fd13, %f13;
	add.s32 	%r104, %r187, 5;
	st.local.v2.u32 	[%rd14], {%r184, %r104};
	st.local.u32 	[%rd14+8], %r103;
	st.local.f64 	[%rd14+16], %fd13;
	{ // callseq 19, 0
	.param .b64 param0;
	st.param.b64 	[param0], %rd16;
	.param .b64 param1;
	st.param.b64 	[param1], %rd13;
	.param .b32 retval0;
	call.uni (retval0), 
	vprintf, 
	(
	param0, 
	param1
	);
	ld.param.b32 	%r105, [retval0];
	} // callseq 19
	add.s32 	%r107, %r186, 13;
	ld.global.f32 	%f14, [%rd12+52];
	cvt.f64.f32 	%fd14, %f14;
	add.s32 	%r108, %r187, 6;
	st.local.v2.u32 	[%rd14], {%r184, %r108};
	st.local.u32 	[%rd14+8], %r107;
	st.local.f64 	[%rd14+16], %fd14;
	{ // callseq 20, 0
	.param .b64 param0;
	st.param.b64 	[param0], %rd16;
	.param .b64 param1;
	st.param.b64 	[param1], %rd13;
	.param .b32 retval0;
	call.uni (retval0), 
	vprintf, 
	(
	param0, 
	param1
	);
	ld.param.b32 	%r109, [retval0];
	} // callseq 20
	add.s32 	%r111, %r186, 14;
	ld.global.f32 	%f15, [%rd12+56];
	cvt.f64.f32 	%fd15, %f15;
	add.s32 	%r112, %r187, 7;
	st.local.v2.u32 	[%rd14], {%r184, %r112};
	st.local.u32 	[%rd14+8], %r111;
	st.local.f64 	[%rd14+16], %fd15;
	{ // callseq 21, 0
	.param .b64 param0;
	st.param.b64 	[param0], %rd16;
	.param .b64 param1;
	st.param.b64 	[param1], %rd13;
	.param .b32 retval0;
	call.uni (retval0), 
	vprintf, 
	(
	param0, 
	param1
	);
	ld.param.b32 	%r113, [retval0];
	} // callseq 21
	add.s32 	%r115, %r186, 15;
	ld.global.f32 	%f16, [%rd12+60];
	cvt.f64.f32 	%fd16, %f16;
	add.s32 	%r116, %r187, 8;
	st.local.v2.u32 	[%rd14], {%r184, %r116};
	st.local.u32 	[%rd14+8], %r115;
	st.local.f64 	[%rd14+16], %fd16;
	{ // callseq 22, 0
	.param .b64 param0;
	st.param.b64 	[param0], %rd16;
	.param .b64 param1;
	st.param.b64 	[param1], %rd13;
	.param .b32 retval0;
	call.uni (retval0), 
	vprintf, 
	(
	param0, 
	param1
	);
	ld.param.b32 	%r117, [retval0];
	} // callseq 22
	add.s32 	%r187, %r187, 16;
	add.s32 	%r186, %r186, 16;
	add.s32 	%r185, %r185, 16;
	setp.ne.s32 	%p8, %r185, 0;
	@%p8 bra 	$L__BB2_5;
	add.s32 	%r189, %r187, -7;
$L__BB2_7:
	setp.eq.s32 	%p9, %r1, 0;
	@%p9 bra 	$L__BB2_17;
	cvta.to.local.u64 	%rd2, %rd17;
	add.s32 	%r119, %r1, -1;
	setp.lt.u32 	%p10, %r119, 7;
	@%p10 bra 	$L__BB2_10;
	add.s32 	%r120, %r189, %r5;
	mul.wide.s32 	%rd18, %r120, 4;
	add.s64 	%rd19, %rd1, %rd18;
	ld.global.f32 	%f17, [%rd19];
	cvt.f64.f32 	%fd17, %f17;
	st.local.v2.u32 	[%rd2], {%r184, %r189};
	st.local.u32 	[%rd2+8], %r120;
	st.local.f64 	[%rd2+16], %fd17;
	cvta.global.u64 	%rd21, %rd29;
	{ // callseq 23, 0
	.param .b64 param0;
	st.param.b64 	[param0], %rd21;
	.param .b64 param1;
	st.param.b64 	[param1], %rd17;
	.param .b32 retval0;
	call.uni (retval0), 
	vprintf, 
	(
	param0, 
	param1
	);
	ld.param.b32 	%r121, [retval0];
	} // callseq 23
	add.s32 	%r123, %r189, 1;
	add.s32 	%r124, %r120, 1;
	ld.global.f32 	%f18, [%rd19+4];
	cvt.f64.f32 	%fd18, %f18;
	st.local.v2.u32 	[%rd2], {%r184, %r123};
	st.local.u32 	[%rd2+8], %r124;
	st.local.f64 	[%rd2+16], %fd18;
	{ // callseq 24, 0
	.param .b64 param0;
	st.param.b64 	[param0], %rd21;
	.param .b64 param1;
	st.param.b64 	[param1], %rd17;
	.param .b32 retval0;
	call.uni (retval0), 
	vprintf, 
	(
	param0, 
	param1
	);
	ld.param.b32 	%r125, [retval0];
	} // callseq 24
	add.s32 	%r127, %r189, 2;
	add.s32 	%r128, %r120, 2;
	ld.global.f32 	%f19, [%rd19+8];
	cvt.f64.f32 	%fd19, %f19;
	st.local.v2.u32 	[%rd2], {%r184, %r127};
	st.local.u32 	[%rd2+8], %r128;
	st.local.f64 	[%rd2+16], %fd19;
	{ // callseq 25, 0
	.param .b64 param0;
	st.param.b64 	[param0], %rd21;
	.param .b64 param1;
	st.param.b64 	[param1], %rd17;
	.param .b32 retval0;
	call.uni (retval0), 
	vprintf, 
	(
	param0, 
	param1
	);
	ld.param.b32 	%r129, [retval0];
	} // callseq 25
	add.s32 	%r131, %r189, 3;
	add.s32 	%r132, %r120, 3;
	ld.global.f32 	%f20, [%rd19+12];
	cvt.f64.f32 	%fd20, %f20;
	st.local.v2.u32 	[%rd2], {%r184, %r131};
	st.local.u32 	[%rd2+8], %r132;
	st.local.f64 	[%rd2+16], %fd20;
	{ // callseq 26, 0
	.param .b64 param0;
	st.param.b64 	[param0], %rd21;
	.param .b64 param1;
	st.param.b64 	[param1], %rd17;
	.param .b32 retval0;
	call.uni (retval0), 
	vprintf, 
	(
	param0, 
	param1
	);
	ld.param.b32 	%r133, [retval0];
	} // callseq 26
	add.s32 	%r135, %r189, 4;
	add.s32 	%r136, %r120, 4;
	ld.global.f32 	%f21, [%rd19+16];
	cvt.f64.f32 	%fd21, %f21;
	st.local.v2.u32 	[%rd2], {%r184, %r135};
	st.local.u32 	[%rd2+8], %r136;
	st.local.f64 	[%rd2+16], %fd21;
	{ // callseq 27, 0
	.param .b64 param0;
	st.param.b64 	[param0], %rd21;
	.param .b64 param1;
	st.param.b64 	[param1], %rd17;
	.param .b32 retval0;
	call.uni (retval0), 
	vprintf, 
	(
	param0, 
	param1
	);
	ld.param.b32 	%r137, [retval0];
	} // callseq 27
	add.s32 	%r139, %r189, 5;
	add.s32 	%r140, %r120, 5;
	ld.global.f32 	%f22, [%rd19+20];
	cvt.f64.f32 	%fd22, %f22;
	st.local.v2.u32 	[%rd2], {%r184, %r139};
	st.local.u32 	[%rd2+8], %r140;
	st.local.f64 	[%rd2+16], %fd22;
	{ // callseq 28, 0
	.param .b64 param0;
	st.param.b64 	[param0], %rd21;
	.param .b64 param1;
	st.param.b64 	[param1], %rd17;
	.param .b32 retval0;
	call.uni (retval0), 
	vprintf, 
	(
	param0, 
	param1
	);
	ld.param.b32 	%r141, [retval0];
	} // callseq 28
	add.s32 	%r143, %r189, 6;
	add.s32 	%r144, %r120, 6;
	ld.global.f32 	%f23, [%rd19+24];
	cvt.f64.f32 	%fd23, %f23;
	st.local.v2.u32 	[%rd2], {%r184, %r143};
	st.local.u32 	[%rd2+8], %r144;
	st.local.f64 	[%rd2+16], %fd23;
	{ // callseq 29, 0
	.param .b64 param0;
	st.param.b64 	[param0], %rd21;
	.param .b64 param1;
	st.param.b64 	[param1], %rd17;
	.param .b32 retval0;
	call.uni (retval0), 
	vprintf, 
	(
	param0, 
	param1
	);
	ld.param.b32 	%r145, [retval0];
	} // callseq 29
	add.s32 	%r147, %r189, 7;
	add.s32 	%r148, %r120, 7;
	ld.global.f32 	%f24, [%rd19+28];
	cvt.f64.f32 	%fd24, %f24;
	st.local.v2.u32 	[%rd2], {%r184, %r147};
	st.local.u32 	[%rd2+8], %r148;
	st.local.f64 	[%rd2+16], %fd24;
	{ // callseq 30, 0
	.param .b64 param0;
	st.param.b64 	[param0], %rd21;
	.param .b64 param1;
	st.param.b64 	[param1], %rd17;
	.param .b32 retval0;
	call.uni (retval0), 
	vprintf, 
	(
	param0, 
	param1
	);
	ld.param.b32 	%r149, [retval0];
	} // callseq 30
	add.s32 	%r189, %r189, 8;
$L__BB2_10:
	setp.eq.s32 	%p11, %r2, 0;
	@%p11 bra 	$L__BB2_17;
	add.s32 	%r151, %r2, -1;
	setp.lt.u32 	%p12, %r151, 3;
	@%p12 bra 	$L__BB2_13;
	add.s32 	%r152, %r189, %r5;
	mul.wide.s32 	%rd23, %r152, 4;
	add.s64 	%rd24, %rd1, %rd23;
	ld.global.f32 	%f25, [%rd24];
	cvt.f64.f32 	%fd25, %f25;
	st.local.v2.u32 	[%rd2], {%r184, %r189};
	st.local.u32 	[%rd2+8], %r152;
	st.local.f64 	[%rd2+16], %fd25;
	cvta.global.u64 	%rd26, %rd29;
	{ // callseq 31, 0
	.param .b64 param0;
	st.param.b64 	[param0], %rd26;
	.param .b64 param1;
	st.param.b64 	[param1], %rd17;
	.param .b32 retval0;
	call.uni (retval0), 
	vprintf, 
	(
	param0, 
	param1
	);
	ld.param.b32 	%r153, [retval0];
	} // callseq 31
	add.s32 	%r155, %r189, 1;
	add.s32 	%r156, %r152, 1;
	ld.global.f32 	%f26, [%rd24+4];
	cvt.f64.f32 	%fd26, %f26;
	st.local.v2.u32 	[%rd2], {%r184, %r155};
	st.local.u32 	[%rd2+8], %r156;
	st.local.f64 	[%rd2+16], %fd26;
	{ // callseq 32, 0
	.param .b64 param0;
	st.param.b64 	[param0], %rd26;
	.param .b64 param1;
	st.param.b64 	[param1], %rd17;
	.param .b32 retval0;
	call.uni (retval0), 
	vprintf, 
	(
	param0, 
	param1
	);
	ld.param.b32 	%r157, [retval0];
	} // callseq 32
	add.s32 	%r159, %r189, 2;
	add.s32 	%r160, %r152, 2;
	ld.global.f32 	%f27, [%rd24+8];
	cvt.f64.f32 	%fd27, %f27;
	st.local.v2.u32 	[%rd2], {%r184, %r159};
	st.local.u32 	[%rd2+8], %r160;
	st.local.f64 	[%rd2+16], %fd27;
	{ // callseq 33, 0
	.param .b64 param0;
	st.param.b64 	[param0], %rd26;
	.param .b64 param1;
	st.param.b64 	[param1], %rd17;
	.param .b32 retval0;
	call.uni (retval0), 
	vprintf, 
	(
	param0, 
	param1
	);
	ld.param.b32 	%r161, [retval0];
	} // callseq 33
	add.s32 	%r163, %r189, 3;
	add.s32 	%r164, %r152, 3;
	ld.global.f32 	%f28, [%rd24+12];
	cvt.f64.f32 	%fd28, %f28;
	st.local.v2.u32 	[%rd2], {%r184, %r163};
	st.local.u32 	[%rd2+8], %r164;
	st.local.f64 	[%rd2+16], %fd28;
	{ // callseq 34, 0
	.param .b64 param0;
	st.param.b64 	[param0], %rd26;
	.param .b64 param1;
	st.param.b64 	[param1], %rd17;
	.param .b32 retval0;
	call.uni (retval0), 
	vprintf, 
	(
	param0, 
	param1
	);
	ld.param.b32 	%r165, [retval0];
	} // callseq 34
	add.s32 	%r189, %r189, 4;
$L__BB2_13:
	setp.eq.s32 	%p13, %r3, 0;
	@%p13 bra 	$L__BB2_17;
	setp.eq.s32 	%p14, %r3, 1;
	add.s32 	%r21, %r189, %r5;
	mul.wide.s32 	%rd28, %r21, 4;
	add.s64 	%rd3, %rd1, %rd28;
	ld.global.f32 	%f29, [%rd3];
	cvt.f64.f32 	%fd29, %f29;
	st.local.v2.u32 	[%rd2], {%r184, %r189};
	st.local.u32 	[%rd2+8], %r21;
	st.local.f64 	[%rd2+16], %fd29;
	cvta.global.u64 	%rd30, %rd29;
	{ // callseq 35, 0
	.param .b64 param0;
	st.param.b64 	[param0], %rd30;
	.param .b64 param1;
	st.param.b64 	[param1], %rd17;
	.param .b32 retval0;
	call.uni (retval0), 
	vprintf, 
	(
	param0, 
	param1
	);
	ld.param.b32 	%r167, [retval0];
	} // callseq 35
	@%p14 bra 	$L__BB2_17;
	setp.eq.s32 	%p15, %r3, 2;
	add.s32 	%r169, %r189, 1;
	add.s32 	%r170, %r21, 1;
	ld.global.f32 	%f30, [%rd3+4];
	cvt.f64.f32 	%fd30, %f30;
	st.local.v2.u32 	[%rd2], {%r184, %r169};
	st.local.u32 	[%rd2+8], %r170;
	st.local.f64 	[%rd2+16], %fd30;
	cvta.global.u64 	%rd33, %rd29;
	{ // callseq 36, 0
	.param .b64 param0;
	st.param.b64 	[param0], %rd33;
	.param .b64 param1;
	st.param.b64 	[param1], %rd17;
	.param .b32 retval0;
	call.uni (retval0), 
	vprintf, 
	(
	param0, 
	param1
	);
	ld.param.b32 	%r171, [retval0];
	} // callseq 36
	@%p15 bra 	$L__BB2_17;
	add.s32 	%r173, %r189, 2;
	add.s32 	%r174, %r21, 2;
	ld.global.f32 	%f31, [%rd3+8];
	cvt.f64.f32 	%fd31, %f31;
	st.local.v2.u32 	[%rd2], {%r184, %r173};
	st.local.u32 	[%rd2+8], %r174;
	st.local.f64 	[%rd2+16], %fd31;
	cvta.global.u64 	%rd36, %rd29;
	{ // callseq 37, 0
	.param .b64 param0;
	st.param.b64 	[param0], %rd36;
	.param .b64 param1;
	st.param.b64 	[param1], %rd17;
	.param .b32 retval0;
	call.uni (retval0), 
	vprintf, 
	(
	param0, 
	param1
	);
	ld.param.b32 	%r175, [retval0];
	} // callseq 37
$L__BB2_17:
	cvta.global.u64 	%rd39, %rd38;
	{ // callseq 38, 0
	.param .b64 param0;
	st.param.b64 	[param0], %rd39;
	.param .b64 param1;
	st.param.b64 	[param1], 0;
	.param .b32 retval0;
	call.uni (retval0), 
	vprintf, 
	(
	param0, 
	param1
	);
	ld.param.b32 	%r177, [retval0];
	} // callseq 38
	add.s32 	%r184, %r184, 1;
	setp.eq.s32 	%p16, %r184, %r34;
	@%p16 bra 	$L__BB2_24;
	bra.uni 	$L__BB2_3;
$L__BB2_18:
	sub.s32 	%r40, %r34, %r184;
	and.b32  	%r25, %r40, 3;
	setp.eq.s32 	%p3, %r25, 0;
	mov.u32 	%r193, %r184;
	@%p3 bra 	$L__BB2_21;
	mov.b32 	%r192, 0;
	mov.u64 	%rd7, $str$3;
	mov.u32 	%r193, %r184;
$L__BB2_20:
	.pragma "nounroll";
	cvta.global.u64 	%rd8, %rd7;
	{ // callseq 2, 0
	.param .b64 param0;
	st.param.b64 	[param0], %rd8;
	.param .b64 param1;
	st.param.b64 	[param1], 0;
	.param .b32 retval0;
	call.uni (retval0), 
	vprintf, 
	(
	param0, 
	param1
	);
	ld.param.b32 	%r42, [retval0];
	} // callseq 2
	add.s32 	%r193, %r193, 1;
	add.s32 	%r192, %r192, 1;
	setp.ne.s32 	%p4, %r192, %r25;
	@%p4 bra 	$L__BB2_20;
$L__BB2_21:
	sub.s32 	%r44, %r184, %r34;
	setp.gt.u32 	%p5, %r44, -4;
	@%p5 bra 	$L__BB2_24;
	mov.u64 	%rd9, $str$3;
$L__BB2_23:
	cvta.global.u64 	%rd10, %rd9;
	{ // callseq 3, 0
	.param .b64 param0;
	st.param.b64 	[param0], %rd10;
	.param .b64 param1;
	st.param.b64 	[param1], 0;
	.param .b32 retval0;
	call.uni (retval0), 
	vprintf, 
	(
	param0, 
	param1
	);
	ld.param.b32 	%r45, [retval0];
	} // callseq 3
	{ // callseq 4, 0
	.param .b64 param0;
	st.param.b64 	[param0], %rd10;
	.param .b64 param1;
	st.param.b64 	[param1], 0;
	.param .b32 retval0;
	call.uni (retval0), 
	vprintf, 
	(
	param0, 
	param1
	);
	ld.param.b32 	%r47, [retval0];
	} // callseq 4
	{ // callseq 5, 0
	.param .b64 param0;
	st.param.b64 	[param0], %rd10;
	.param .b64 param1;
	st.param.b64 	[param1], 0;
	.param .b32 retval0;
	call.uni (retval0), 
	vprintf, 
	(
	param0, 
	param1
	);
	ld.param.b32 	%r49, [retval0];
	} // callseq 5
	{ // callseq 6, 0
	.param .b64 param0;
	st.param.b64 	[param0], %rd10;
	.param .b64 param1;
	st.param.b64 	[param1], 0;
	.param .b32 retval0;
	call.uni (retval0), 
	vprintf, 
	(
	param0, 
	param1
	);
	ld.param.b32 	%r51, [retval0];
	} // callseq 6
	add.s32 	%r193, %r193, 4;
	setp.ne.s32 	%p6, %r193, %r34;
	@%p6 bra 	$L__BB2_23;
$L__BB2_24:
	ret;

}
	// .globl	_Z18kernel_gpuBasicOpsiPfiiPiiS0_iS_iiibS_
.visible .entry _Z18kernel_gpuBasicOpsiPfiiPiiS0_iS_iiibS_(
	.param .u32 _Z18kernel_gpuBasicOpsiPfiiPiiS0_iS_iiibS__param_0,
	.param .u64 .ptr .align 1 _Z18kernel_gpuBasicOpsiPfiiPiiS0_iS_iiibS__param_1,
	.param .u32 _Z18kernel_gpuBasicOpsiPfiiPiiS0_iS_iiibS__param_2,
	.param .u32 _Z18kernel_gpuBasicOpsiPfiiPiiS0_iS_iiibS__param_3,
	.param .u64 .ptr .align 1 _Z18kernel_gpuBasicOpsiPfiiPiiS0_iS_iiibS__param_4,
	.param .u32 _Z18kernel_gpuBasicOpsiPfiiPiiS0_iS_iiibS__param_5,
	.param .u64 .ptr .align 1 _Z18kernel_gpuBasicOpsiPfiiPiiS0_iS_iiibS__param_6,
	.param .u32 _Z18kernel_gpuBasicOpsiPfiiPiiS0_iS_iiibS__param_7,
	.param .u64 .ptr .align 1 _Z18kernel_gpuBasicOpsiPfiiPiiS0_iS_iiibS__param_8,
	.param .u32 _Z18kernel_gpuBasicOpsiPfiiPiiS0_iS_iiibS__param_9,
	.param .u32 _Z18kernel_gpuBasicOpsiPfiiPiiS0_iS_iiibS__param_10,
	.param .u32 _Z18kernel_gpuBasicOpsiPfiiPiiS0_iS_iiibS__param_11,
	.param .u8 _Z18kernel_gpuBasicOpsiPfiiPiiS0_iS_iiibS__param_12,
	.param .u64 .ptr .align 1 _Z18kernel_gpuBasicOpsiPfiiPiiS0_iS_iiibS__param_13
)
{
	.local .align 8 .b8 	__local_depot3[24];
	.reg .b64 	%SP;
	.reg .b64 	%SPL;
	.reg .pred 	%p<17>;
	.reg .b16 	%rs<2>;
	.reg .b32 	%r<44>;
	.reg .b32 	%f<29>;
	.reg .b64 	%rd<77>;
	.reg .b64 	%fd<3>;

	mov.u64 	%SPL, __local_depot3;
	cvta.local.u64 	%SP, %SPL;
	ld.param.u64 	%rd11, [_Z18kernel_gpuBasicOpsiPfiiPiiS0_iS_iiibS__param_1];
	ld.param.u64 	%rd12, [_Z18kernel_gpuBasicOpsiPfiiPiiS0_iS_iiibS__param_4];
	ld.param.u32 	%r11, [_Z18kernel_gpuBasicOpsiPfiiPiiS0_iS_iiibS__param_5];
	ld.param.u64 	%rd13, [_Z18kernel_gpuBasicOpsiPfiiPiiS0_iS_iiibS__param_6];
	ld.param.u32 	%r12, [_Z18kernel_gpuBasicOpsiPfiiPiiS0_iS_iiibS__param_7];
	ld.param.u64 	%rd14, [_Z18kernel_gpuBasicOpsiPfiiPiiS0_iS_iiibS__param_8];
	ld.param.u32 	%r9, [_Z18kernel_gpuBasicOpsiPfiiPiiS0_iS_iiibS__param_9];
	ld.param.s8 	%rs1, [_Z18kernel_gpuBasicOpsiPfiiPiiS0_iS_iiibS__param_12];
	ld.param.u64 	%rd15, [_Z18kernel_gpuBasicOpsiPfiiPiiS0_iS_iiibS__param_13];
	cvta.to.global.u64 	%rd1, %rd15;
	cvta.to.global.u64 	%rd2, %rd14;
	cvta.to.global.u64 	%rd3, %rd11;
	cvta.to.global.u64 	%rd4, %rd13;
	cvta.to.global.u64 	%rd5, %rd12;
	add.u64 	%rd16, %SP, 0;
	add.u64 	%rd6, %SPL, 0;
	mov.u32 	%r14, %ctaid.x;
	mov.u32 	%r15, %ntid.x;
	mov.u32 	%r16, %tid.x;
	mad.lo.s32 	%r1, %r14, %r15, %r16;
	mov.u32 	%r17, %ctaid.y;
	mov.u32 	%r18, %ntid.y;
	mov.u32 	%r19, %tid.y;
	mad.lo.s32 	%r20, %r17, %r18, %r19;
	setp.ge.s32 	%p1, %r1, %r11;
	setp.ge.s32 	%p2, %r20, %r12;
	or.pred  	%p3, %p1, %p2;
	@%p3 bra 	$L__BB3_27;
	ld.param.u32 	%r42, [_Z18kernel_gpuBasicOpsiPfiiPiiS0_iS_iiibS__param_11];
	st.local.v2.u32 	[%rd6], {%r1, %r20};
	st.local.u32 	[%rd6+8], %r42;
	mov.u64 	%rd17, $str$4;
	cvta.global.u64 	%rd18, %rd17;
	{ // callseq 39, 0
	.param .b64 param0;
	st.param.b64 	[param0], %rd18;
	.param .b64 param1;
	st.param.b64 	[param1], %rd16;
	.param .b32 retval0;
	call.uni (retval0), 
	vprintf, 
	(
	param0, 
	param1
	);
	ld.param.b32 	%r21, [retval0];
	} // callseq 39
	setp.ne.s32 	%p4, %r42, 1;
	@%p4 bra 	$L__BB3_3;
	ld.param.u32 	%r41, [_Z18kernel_gpuBasicOpsiPfiiPiiS0_iS_iiibS__param_2];
	mul.wide.s32 	%rd25, %r1, 4;
	add.s64 	%rd26, %rd5, %rd25;
	ld.global.u32 	%r26, [%rd26];
	mul.wide.u32 	%rd27, %r20, 4;
	add.s64 	%rd28, %rd4, %rd27;
	ld.global.u32 	%r27, [%rd28];
	mad.lo.s32 	%r5, %r26, %r41, %r27;
	mov.b64 	%rd8, 0;
	bra.uni 	$L__BB3_4;
$L__BB3_3:
	ld.param.u32 	%r40, [_Z18kernel_gpuBasicOpsiPfiiPiiS0_iS_iiibS__param_2];
	mul.wide.s32 	%rd20, %r1, 4;
	add.s64 	%rd21, %rd5, %rd20;
	ld.global.u32 	%r23, [%rd21];
	mul.wide.u32 	%rd22, %r20, 4;
	add.s64 	%rd23, %rd4, %rd22;
	ld.global.u32 	%r24, [%rd23];
	mad.lo.s32 	%r5, %r23, %r40, %r24;
	mad.lo.s32 	%r25, %r9, %r1, %r20;
	cvt.s64.s32 	%rd8, %r25;
$L__BB3_4:
	ld.param.u32 	%r34, [_Z18kernel_gpuBasicOpsiPfiiPiiS0_iS_iiibS__param_0];
	mad.lo.s32 	%r6, %r9, %r1, %r20;
	setp.gt.s32 	%p5, %r34, 1;
	@%p5 bra 	$L__BB3_9;
	ld.param.u32 	%r38, [_Z18kernel_gpuBasicOpsiPfiiPiiS0_iS_iiibS__param_0];
	setp.eq.s32 	%p9, %r38, 0;
	@%p9 bra 	$L__BB3_14;
	ld.param.u32 	%r39, [_Z18kernel_gpuBasicOpsiPfiiPiiS0_iS_iiibS__param_0];
	setp.eq.s32 	%p10, %r39, 1;
	@%p10 bra 	$L__BB3_7;
	bra.uni 	$L__BB3_27;
$L__BB3_7:
	setp.eq.s16 	%p15, %rs1, 0;
	@%p15 bra 	$L__BB3_17;
	mul.wide.s32 	%rd59, %r5, 4;
	add.s64 	%rd60, %rd3, %rd59;
	ld.global.f32 	%f15, [%rd60];
	shl.b64 	%rd61, %rd8, 2;
	add.s64 	%rd62, %rd2, %rd61;
	ld.global.f32 	%f16, [%rd62];
	sub.f32 	%f17, %f15, %f16;
	st.global.f32 	[%rd60], %f17;
	bra.uni 	$L__BB3_27;
$L__BB3_9:
	ld.param.u32 	%r35, [_Z18kernel_gpuBasicOpsiPfiiPiiS0_iS_iiibS__param_0];
	setp.eq.s32 	%p6, %r35, 2;
	@%p6 bra 	$L__BB3_18;
	ld.param.u32 	%r36, [_Z18kernel_gpuBasicOpsiPfiiPiiS0_iS_iiibS__param_0];
	setp.eq.s32 	%p7, %r36, 3;
	@%p7 bra 	$L__BB3_21;
	ld.param.u32 	%r37, [_Z18kernel_gpuBasicOpsiPfiiPiiS0_iS_iiibS__param_0];
	setp.eq.s32 	%p8, %r37, 4;
	@%p8 bra 	$L__BB3_12;
	bra.uni 	$L__BB3_27;
$L__BB3_12:
	setp.eq.s16 	%p11, %rs1, 0;
	@%p11 bra 	$L__BB3_24;
	mov.u64 	%rd29, $str$6;
	cvta.global.u64 	%rd30, %rd29;
	{ // callseq 40, 0
	.param .b64 param0;
	st.param.b64 	[param0], %rd30;
	.param .b64 param1;
	st.param.b64 	[param1], 0;
	.param .b32 retval0;
	call.uni (retval0), 
	vprintf, 
	(
	param0, 
	param1
	);
	ld.param.b32 	%r28, [retval0];
	} // callseq 40
	bra.uni 	$L__BB3_27;
$L__BB3_14:
	shl.b64 	%rd69, %rd8, 2;
	add.s64 	%rd9, %rd2, %rd69;
	ld.global.f32 	%f21, [%rd9];
	cvt.f64.f32 	%fd1, %f21;
	mul.wide.s32 	%rd70, %r5, 4;
	add.s64 	%rd10, %rd3, %rd70;
	ld.global.f32 	%f22, [%rd10];
	cvt.f64.f32 	%fd2, %f22;
	st.local.f64 	[%rd6], %fd1;
	st.local.f64 	[%rd6+8], %fd2;
	st.local.u32 	[%rd6+16], %r5;
	mov.u64 	%rd71, $str$5;
	cvta.global.u64 	%rd72, %rd71;
	{ // callseq 41, 0
	.param .b64 param0;
	st.param.b64 	[param0], %rd72;
	.param .b64 param1;
	st.param.b64 	[param1], %rd16;
	.param .b32 retval0;
	call.uni (retval0), 
	vprintf, 
	(
	param0, 
	param1
	);
	ld.param.b32 	%r32, [retval0];
	} // callseq 41
	setp.eq.s16 	%p16, %rs1, 0;
	@%p16 bra 	$L__BB3_16;
	ld.global.f32 	%f23, [%rd10];
	ld.global.f32 	%f24, [%rd9];
	add.f32 	%f25, %f23, %f24;
	st.global.f32 	[%rd10], %f25;
	bra.uni 	$L__BB3_27;
$L__BB3_16:
	ld.global.f32 	%f26, [%rd10];
	ld.global.f32 	%f27, [%rd9];
	add.f32 	%f28, %f26, %f27;
	mul.wide.s32 	%rd74, %r6, 4;
	add.s64 	%rd75, %rd1, %rd74;
	st.global.f32 	[%rd75], %f28;
	bra.uni 	$L__BB3_27;
$L__BB3_17:
	mul.wide.s32 	%rd63, %r5, 4;
	add.s64 	%rd64, %rd3, %rd63;
	ld.global.f32 	%f18, [%rd64];
	shl.b64 	%rd65, %rd8, 2;
	add.s64 	%rd66, %rd2, %rd65;
	ld.global.f32 	%f19, [%rd66];
	sub.f32 	%f20, %f18, %f19;
	mul.wide.s32 	%rd67, %r6, 4;
	add.s64 	%rd68, %rd1, %rd67;
	st.global.f32 	[%rd68], %f20;
	bra.uni 	$L__BB3_27;
$L__BB3_18:
	setp.eq.s16 	%p14, %rs1, 0;
	@%p14 bra 	$L__BB3_20;
	mul.wide.s32 	%rd49, %r5, 4;
	add.s64 	%rd50, %rd3, %rd49;
	ld.global.f32 	%f9, [%rd50];
	shl.b64 	%rd51, %rd8, 2;
	add.s64 	%rd52, %rd2, %rd51;
	ld.global.f32 	%f10, [%rd52];
	div.rn.f32 	%f11, %f9, %f10;
	st.global.f32 	[%rd50], %f11;
	bra.uni 	$L__BB3_27;
$L__BB3_20:
	mul.wide.s32 	%rd53, %r5, 4;
	add.s64 	%rd54, %rd3, %rd53;
	ld.global.f32 	%f12, [%rd54];
	shl.b64 	%rd55, %rd8, 2;
	add.s64 	%rd56, %rd2, %rd55;
	ld.global.f32 	%f13, [%rd56];
	div.rn.f32 	%f14, %f12, %f13;
	mul.wide.s32 	%rd57, %r6, 4;
	add.s64 	%rd58, %rd1, %rd57;
	st.global.f32 	[%rd58], %f14;
	bra.uni 	$L__BB3_27;
$L__BB3_21:
	setp.eq.s16 	%p13, %rs1, 0;
	@%p13 bra 	$L__BB3_23;
	mul.wide.s32 	%rd39, %r5, 4;
	add.s64 	%rd40, %rd3, %rd39;
	ld.global.f32 	%f3, [%rd40];
	shl.b64 	%rd41, %rd8, 2;
	add.s64 	%rd42, %rd2, %rd41;
	ld.global.f32 	%f4, [%rd42];
	mul.f32 	%f5, %f3, %f4;
	st.global.f32 	[%rd40], %f5;
	bra.uni 	$L__BB3_27;
$L__BB3_23:
	mul.wide.s32 	%rd43, %r5, 4;
	add.s64 	%rd44, %rd3, %rd43;
	ld.global.f32 	%f6, [%rd44];
	shl.b64 	%rd45, %rd8, 2;
	add.s64 	%rd46, %rd2, %rd45;
	ld.global.f32 	%f7, [%rd46];
	mul.f32 	%f8, %f6, %f7;
	mul.wide.s32 	%rd47, %r6, 4;
	add.s64 	%rd48, %rd1, %rd47;
	st.global.f32 	[%rd48], %f8;
	bra.uni 	$L__BB3_27;
$L__BB3_24:
	mul.wide.s32 	%rd31, %r5, 4;
	add.s64 	%rd32, %rd3, %rd31;
	ld.global.f32 	%f1, [%rd32];
	shl.b64 	%rd33, %rd8, 2;
	add.s64 	%rd34, %rd2, %rd33;
	ld.global.f32 	%f2, [%rd34];
	setp.leu.f32 	%p12, %f1, %f2;
	@%p12 bra 	$L__BB3_26;
	mul.wide.s32 	%rd37, %r6, 4;
	add.s64 	%rd38, %rd1, %rd37;
	mov.b32 	%r31, 1065353216;
	st.global.u32 	[%rd38], %r31;
	bra.uni 	$L__BB3_27;
$L__BB3_26:
	mul.wide.s32 	%rd35, %r6, 4;
	add.s64 	%rd36, %rd1, %rd35;
	mov.b32 	%r30, 0;
	st.global.u32 	[%rd36], %r30;
$L__BB3_27:
	ret;

}


// ===== COMPILED SASS (sm_100) =====

	.target	sm_100

	.elftype	@"ET_EXEC"


//--------------------- .note.nv.tkinfo           --------------------------
	.section	.note.nv.tkinfo,"",@"SHT_NOTE"
	.sectionflags	@"SHF_NOTE_NV_TKINFO"
	.tkinfo
        /*0018*/ 	.word	0x00000002
        /*0030*/ 	.string	""
        /*0030*/ 	.string	"ptxas"
        /*0030*/ 	.string	"Cuda compilation tools, release 13.0, V13.0.88"
        /*0030*/ 	.string	"Build cuda_13.0.r13.0/compiler.36424714_0"
        /*0030*/ 	.string	"-arch sm_100 -m 64 "



//--------------------- .note.nv.cuinfo           --------------------------
	.section	.note.nv.cuinfo,"",@"SHT_NOTE"
	.sectionflags	@"SHF_NOTE_NV_CUINFO"
        /*0018*/ 	.short	0x0002
        /*001a*/ 	.short	0x0064
        /*001c*/ 	.short	0x0082
	.zero		2


//--------------------- .nv.info                  --------------------------
	.section	.nv.info,"",@"SHT_CUDA_INFO"
	.align	4


	//----- nvinfo : EIATTR_REGCOUNT
	.align		4
        /*0000*/ 	.byte	0x04, 0x2f
        /*0002*/ 	.short	(.L_8 - .L_7)
	.align		4
.L_7:
        /*0004*/ 	.word	index@(_Z10testKernelv)
        /*0008*/ 	.word	0x00000018


	//----- nvinfo : EIATTR_FRAME_SIZE
	.align		4
.L_8:
        /*000c*/ 	.byte	0x04, 0x11
        /*000e*/ 	.short	(.L_10 - .L_9)
	.align		4
.L_9:
        /*0010*/ 	.word	index@(_Z10testKernelv)
        /*0014*/ 	.word	0x00000008


	//----- nvinfo : EIATTR_REGCOUNT
	.align		4
.L_10:
        /*0018*/ 	.byte	0x04, 0x2f
        /*001a*/ 	.short	(.L_12 - .L_11)
	.align		4
.L_11:
        /*001c*/ 	.word	index@(_Z23testKernel_doubleValuesPfiS_)
        /*0020*/ 	.word	0x0000000a


	//----- nvinfo : EIATTR_FRAME_SIZE
	.align		4
.L_12:
        /*0024*/ 	.byte	0x04, 0x11
        /*0026*/ 	.short	(.L_14 - .L_13)
	.align		4
.L_13:
        /*0028*/ 	.word	index@(_Z23testKernel_doubleValuesPfiS_)
        /*002c*/ 	.word	0x00000000


	//----- nvinfo : EIATTR_REGCOUNT
	.align		4
.L_14:
        /*0030*/ 	.byte	0x04, 0x2f
        /*0032*/ 	.short	(.L_16 - .L_15)
	.align		4
.L_15:
        /*0034*/ 	.word	index@(_Z22kernal_printSubsectionPfiiiiii)
        /*0038*/ 	.word	0x00000022


	//----- nvinfo : EIATTR_FRAME_SIZE
	.align		4
.L_16:
        /*003c*/ 	.byte	0x04, 0x11
        /*003e*/ 	.short	(.L_18 - .L_17)
	.align		4
.L_17:
        /*0040*/ 	.word	index@(_Z22kernal_printSubsectionPfiiiiii)
        /*0044*/ 	.word	0x00000018


	//----- nvinfo : EIATTR_REGCOUNT
	.align		4
.L_18:
        /*0048*/ 	.byte	0x04, 0x2f
        /*004a*/ 	.short	(.L_20 - .L_19)
	.align		4
.L_19:
        /*004c*/ 	.word	index@(_Z18kernel_gpuBasicOpsiPfiiPiiS0_iS_iiibS_)
        /*0050*/ 	.word	0x0000001c


	//----- nvinfo : EIATTR_FRAME_SIZE
	.align		4
.L_20:
        /*0054*/ 	.byte	0x04, 0x11
        /*0056*/ 	.short	(.L_22 - .L_21)
	.align		4
.L_21:
        /*0058*/ 	.word	index@($__internal_0_$__cuda_sm3x_div_rn_noftz_f32_slowpath)
        /*005c*/ 	.word	0x00000018


	//----- nvinfo : EIATTR_FRAME_SIZE
	.align		4
.L_22:
        /*0060*/ 	.byte	0x04, 0x11
        /*0062*/ 	.short	(.L_24 - .L_23)
	.align		4
.L_23:
        /*0064*/ 	.word	index@(_Z18kernel_gpuBasicOpsiPfiiPiiS0_iS_iiibS_)
        /*0068*/ 	.word	0x00000018


	//----- nvinfo : EIATTR_MIN_STACK_SIZE
	.align		4
.L_24:
        /*006c*/ 	.byte	0x04, 0x12
        /*006e*/ 	.short	(.L_26 - .L_25)
	.align		4
.L_25:
        /*0070*/ 	.word	index@(_Z18kernel_gpuBasicOpsiPfiiPiiS0_iS_iiibS_)
        /*0074*/ 	.word	0x00000018


	//----- nvinfo : EIATTR_MIN_STACK_SIZE
	.align		4
.L_26:
        /*0078*/ 	.byte	0x04, 0x12
        /*007a*/ 	.short	(.L_28 - .L_27)
	.align		4
.L_27:
        /*007c*/ 	.word	index@(_Z22kernal_printSubsectionPfiiiiii)
        /*0080*/ 	.word	0x00000018


	//----- nvinfo : EIATTR_MIN_STACK_SIZE
	.align		4
.L_28:
        /*0084*/ 	.byte	0x04, 0x12
        /*0086*/ 	.short	(.L_30 - .L_29)
	.align		4
.L_29:
        /*0088*/ 	.word	index@(_Z23testKernel_doubleValuesPfiS_)
        /*008c*/ 	.word	0x00000000


	//----- nvinfo : EIATTR_MIN_STACK_SIZE
	.align		4
.L_30:
        /*0090*/ 	.byte	0x04, 0x12
        /*0092*/ 	.short	(.L_32 - .L_31)
	.align		4
.L_31:
        /*0094*/ 	.word	index@(_Z10testKernelv)
        /*0098*/ 	.word	0x00000008
.L_32:


//--------------------- .nv.compat                --------------------------
	.section	.nv.compat,"",@"SHT_CUDA_COMPAT_INFO"
	.align	4
        /*0000*/ 	.byte	0x02, 0x09, 0x00, 0x00, 0x02, 0x02, 0x01, 0x00, 0x02, 0x05, 0x05, 0x00, 0x03, 0x07, 0x01, 0x01
        /*0010*/ 	.byte	0x02, 0x03, 0x00, 0x00, 0x02, 0x06, 0x01, 0x00, 0x04, 0x0b, 0x08, 0x00, 0x01, 0x00, 0x00, 0x00
        /*0020*/ 	.byte	0x00, 0x00, 0x00, 0x00


//--------------------- .nv.info._Z18kernel_gpuBasicOpsiPfiiPiiS0_iS_iiibS_ --------------------------
	.section	.nv.info._Z18kernel_gpuBasicOpsiPfiiPiiS0_iS_iiibS_,"",@"SHT_CUDA_INFO"
	.sectionflags	@""
	.align	4


	//----- nvinfo : EIATTR_CUDA_API_VERSION
	.align		4
        /*0000*/ 	.byte	0x04, 0x37
        /*0002*/ 	.short	(.L_34 - .L_33)
.L_33:
        /*0004*/ 	.word	0x00000082


	//----- nvinfo : EIATTR_KPARAM_INFO
	.align		4
.L_34:
        /*0008*/ 	.byte	0x04, 0x17
        /*000a*/ 	.short	(.L_36 - .L_35)
.L_35:
        /*000c*/ 	.word	0x00000000
        /*0010*/ 	.short	0x000d
        /*0012*/ 	.short	0x0050
        /*0014*/ 	.byte	0x00, 0xf5, 0x21, 0x00


	//----- nvinfo : EIATTR_KPARAM_INFO
	.align		4
.L_36:
        /*0018*/ 	.byte	0x04, 0x17
        /*001a*/ 	.short	(.L_38 - .L_37)
.L_37:
        /*001c*/ 	.word	0x00000000
        /*0020*/ 	.short	0x000c
        /*0022*/ 	.short	0x004c
        /*0024*/ 	.byte	0x00, 0xf0, 0x05, 0x00


	//----- nvinfo : EIATTR_KPARAM_INFO
	.align		4
.L_38:
        /*0028*/ 	.byte	0x04, 0x17
        /*002a*/ 	.short	(.L_40 - .L_39)
.L_39:
        /*002c*/ 	.word	0x00000000
        /*0030*/ 	.short	0x000b
        /*0032*/ 	.short	0x0048
        /*0034*/ 	.byte	0x00, 0xf0, 0x11, 0x00


	//----- nvinfo : EIATTR_KPARAM_INFO
	.align		4
.L_40:
        /*0038*/ 	.byte	0x04, 0x17
        /*003a*/ 	.short	(.L_42 - .L_41)
.L_41:
        /*003c*/ 	.word	0x00000000
        /*0040*/ 	.short	0x000a
        /*0042*/ 	.short	0x0044
        /*0044*/ 	.byte	0x00, 0xf0, 0x11, 0x00


	//----- nvinfo : EIATTR_KPARAM_INFO
	.align		4
.L_42:
        /*0048*/ 	.byte	0x04, 0x17
        /*004a*/ 	.short	(.L_44 - .L_43)
.L_43:
        /*004c*/ 	.word	0x00000000
        /*0050*/ 	.short	0x0009
        /*0052*/ 	.short	0x0040
        /*0054*/ 	.byte	0x00, 0xf0, 0x11, 0x00


	//----- nvinfo : EIATTR_KPARAM_INFO
	.align		4
.L_44:
        /*0058*/ 	.byte	0x04, 0x17
        /*005a*/ 	.short	(.L_46 - .L_45)
.L_45:
        /*005c*/ 	.word	0x00000000
        /*0060*/ 	.short	0x0008
        /*0062*/ 	.short	0x0038
        /*0064*/ 	.byte	0x00, 0xf5, 0x21, 0x00


	//----- nvinfo : EIATTR_KPARAM_INFO
	.align		4
.L_46:
        /*0068*/ 	.byte	0x04, 0x17
        /*006a*/ 	.short	(.L_48 - .L_47)
.L_47:
        /*006c*/ 	.word	0x00000000
        /*0070*/ 	.short	0x0007
        /*0072*/ 	.short	0x0030
        /*0074*/ 	.byte	0x00, 0xf0, 0x11, 0x00


	//----- nvinfo : EIATTR_KPARAM_INFO
	.align		4
.L_48:
        /*0078*/ 	.byte	0x04, 0x17
        /*007a*/ 	.short	(.L_50 - .L_49)
.L_49:
        /*007c*/ 	.word	0x00000000
        /*0080*/ 	.short	0x0006
        /*0082*/ 	.short	0x0028
        /*0084*/ 	.byte	0x00, 0xf5, 0x21, 0x00


	//----- nvinfo : EIATTR_KPARAM_INFO
	.align		4
.L_50:
        /*0088*/ 	.byte	0x04, 0x17
        /*008a*/ 	.short	(.L_52 - .L_51)
.L_51:
        /*008c*/ 	.word	0x00000000
        /*0090*/ 	.short	0x0005
        /*0092*/ 	.short	0x0020
        /*0094*/ 	.byte	0x00, 0xf0, 0x11, 0x00


	//----- nvinfo : EIATTR_KPARAM_INFO
	.align		4
.L_52:
        /*0098*/ 	.byte	0x04, 0x17
        /*009a*/ 	.short	(.L_54 - .L_53)
.L_53:
        /*009c*/ 	.word	0x00000000
        /*00a0*/ 	.short	0x0004
        /*00a2*/ 	.short	0x0018
        /*00a4*/ 	.byte	0x00, 0xf5, 0x21, 0x00


	//----- nvinfo : EIATTR_KPARAM_INFO
	.align		4
.L_54:
        /*00a8*/ 	.byte	0x04, 0x17
        /*00aa*/ 	.short	(.L_56 - .L_55)
.L_55:
        /*00ac*/ 	.word	0x00000000
        /*00b0*/ 	.short	0x0003
        /*00b2*/ 	.short	0x0014
        /*00b4*/ 	.byte	0x00, 0xf0, 0x11, 0x00


	//----- nvinfo : EIATTR_KPARAM_INFO
	.align		4
.L_56:
        /*00b8*/ 	.byte	0x04, 0x17
        /*00ba*/ 	.short	(.L_58 - .L_57)
.L_57:
        /*00bc*/ 	.word	0x00000000
        /*00c0*/ 	.short	0x0002
        /*00c2*/ 	.short	0x0010
        /*00c4*/ 	.byte	0x00, 0xf0, 0x11, 0x00


	//----- nvinfo : EIATTR_KPARAM_INFO
	.align		4
.L_58:
        /*00c8*/ 	.byte	0x04, 0x17
        /*00ca*/ 	.short	(.L_60 - .L_59)
.L_59:
        /*00cc*/ 	.word	0x00000000
        /*00d0*/ 	.short	0x0001
        /*00d2*/ 	.short	0x0008
        /*00d4*/ 	.byte	0x00, 0xf5, 0x21, 0x00


	//----- nvinfo : EIATTR_KPARAM_INFO
	.align		4
.L_60:
        /*00d8*/ 	.byte	0x04, 0x17
        /*00da*/ 	.short	(.L_62 - .L_61)
.L_61:
        /*00dc*/ 	.word	0x00000000
        /*00e0*/ 	.short	0x0000
        /*00e2*/ 	.short	0x0000
        /*00e4*/ 	.byte	0x00, 0xf0, 0x11, 0x00


	//----- nvinfo : EIATTR_SPARSE_MMA_MASK
	.align		4
.L_62:
        /*00e8*/ 	.byte	0x03, 0x50
        /*00ea*/ 	.short	0x0000


	//----- nvinfo : EIATTR_MAXREG_COUNT
	.align		4
        /*00ec*/ 	.byte	0x03, 0x1b
        /*00ee*/ 	.short	0x00ff


	//----- nvinfo : EIATTR_EXTERNS
	.align		4
        /*00f0*/ 	.byte	0x04, 0x0f
        /*00f2*/ 	.short	(.L_64 - .L_63)


	//   ....[0]....
	.align		4
.L_63:
        /*00f4*/ 	.word	index@(vprintf)


	//----- nvinfo : EIATTR_MERCURY_ISA_VERSION
	.align		4
.L_64:
        /*00f8*/ 	.byte	0x03, 0x5f
        /*00fa*/ 	.short	0x0101


	//----- nvinfo : EIATTR_VRC_CTA_INIT_COUNT
	.align		4
        /*00fc*/ 	.byte	0x02, 0x4a
	.zero		1
	.zero		1


	//----- nvinfo : EIATTR_SYSCALL_OFFSETS
	.align		4
        /*0100*/ 	.byte	0x04, 0x46
        /*0102*/ 	.short	(.L_66 - .L_65)


	//   ....[0]....
.L_65:
        /*0104*/ 	.word	0x000001e0


	//   ....[1]....
        /*0108*/ 	.word	0x00000790


	//   ....[2]....
        /*010c*/ 	.word	0x00000a30


	//----- nvinfo : EIATTR_EXIT_INSTR_OFFSETS
	.align		4
.L_66:
        /*0110*/ 	.byte	0x04, 0x1c
        /*0112*/ 	.short	(.L_68 - .L_67)


	//   ....[0]....
.L_67:
        /*0114*/ 	.word	0x00000120


	//   ....[1]....
        /*0118*/ 	.word	0x000003a0


	//   ....[2]....
        /*011c*/ 	.word	0x000004e0


	//   ....[3]....
        /*0120*/ 	.word	0x00000600


	//   ....[4]....
        /*0124*/ 	.word	0x00000860


	//   ....[5]....
        /*0128*/ 	.word	0x00000910


	//   ....[6]....
        /*012c*/ 	.word	0x00000970


	//   ....[7]....
        /*0130*/ 	.word	0x00000a40


	//   ....[8]....
        /*0134*/ 	.word	0x00000b70


	//   ....[9]....
        /*0138*/ 	.word	0x00000bd0


	//   ....[10]....
        /*013c*/ 	.word	0x00000d10


	//   ....[11]....
        /*0140*/ 	.word	0x00000e30


	//   ....[12]....
        /*0144*/ 	.word	0x00001020


	//   ....[13]....
        /*0148*/ 	.word	0x00001200


	//----- nvinfo : EIATTR_CRS_STACK_SIZE
	.align		4
.L_68:
        /*014c*/ 	.byte	0x04, 0x1e
        /*014e*/ 	.short	(.L_70 - .L_69)
.L_69:
        /*0150*/ 	.word	0x00000000


	//----- nvinfo : EIATTR_CBANK_PARAM_SIZE
	.align		4
.L_70:
        /*0154*/ 	.byte	0x03, 0x19
        /*0156*/ 	.short	0x0058


	//----- nvinfo : EIATTR_PARAM_CBANK
	.align		4
        /*0158*/ 	.byte	0x04, 0x0a
        /*015a*/ 	.short	(.L_72 - .L_71)
	.align		4
.L_71:
        /*015c*/ 	.word	index@(.nv.constant0._Z18kernel_gpuBasicOpsiPfiiPiiS0_iS_iiibS_)
        /*0160*/ 	.short	0x0380
        /*0162*/ 	.short	0x0058


	//----- nvinfo : EIATTR_SW_WAR
	.align		4
.L_72:
        /*0164*/ 	.byte	0x04, 0x36
        /*0166*/ 	.short	(.L_74 - .L_73)
.L_73:
        /*0168*/ 	.word	0x00000008
.L_74:


//--------------------- .nv.info._Z22kernal_printSubsectionPfiiiiii --------------------------
	.section	.nv.info._Z22kernal_printSubsectionPfiiiiii,"",@"SHT_CUDA_INFO"
	.sectionflags	@""
	.align	4


	//----- nvinfo : EIATTR_CUDA_API_VERSION
	.align		4
        /*0000*/ 	.byte	0x04, 0x37
        /*0002*/ 	.short	(.L_76 - .L_75)
.L_75:
        /*0004*/ 	.word	0x00000082


	//----- nvinfo : EIATTR_KPARAM_INFO
	.align		4
.L_76:
        /*0008*/ 	.byte	0x04, 0x17
        /*000a*/ 	.short	(.L_78 - .L_77)
.L_77:
        /*000c*/ 	.word	0x00000000
        /*0010*/ 	.short	0x0006
        /*0012*/ 	.short	0x001c
        /*0014*/ 	.byte	0x00, 0xf0, 0x11, 0x00


	//----- nvinfo : EIATTR_KPARAM_INFO
	.align		4
.L_78:
        /*0018*/ 	.byte	0x04, 0x17
        /*001a*/ 	.short	(.L_80 - .L_79)
.L_79:
        /*001c*/ 	.word	0x00000000
        /*0020*/ 	.short	0x0005
        /*0022*/ 	.short	0x0018
        /*0024*/ 	.byte	0x00, 0xf0, 0x11, 0x00


	//----- nvinfo : EIATTR_KPARAM_INFO
	.align		4
.L_80:
        /*0028*/ 	.byte	0x04, 0x17
        /*002a*/ 	.short	(.L_82 - .L_81)
.L_81:
        /*002c*/ 	.word	0x00000000
        /*0030*/ 	.short	0x0004
        /*0032*/ 	.short	0x0014
        /*0034*/ 	.byte	0x00, 0xf0, 0x11, 0x00


	//----- nvinfo : EIATTR_KPARAM_INFO
	.align		4
.L_82:
        /*0038*/ 	.byte	0x04, 0x17
        /*003a*/ 	.short	(.L_84 - .L_83)
.L_83:
        /*003c*/ 	.word	0x00000000
        /*0040*/ 	.short	0x0003
        /*0042*/ 	.short	0x0010
        /*0044*/ 	.byte	0x00, 0xf0, 0x11, 0x00


	//----- nvinfo : EIATTR_KPARAM_INFO
	.align		4
.L_84:
        /*0048*/ 	.byte	0x04, 0x17
        /*004a*/ 	.short	(.L_86 - .L_85)
.L_85:
        /*004c*/ 	.word	0x00000000
        /*0050*/ 	.short	0x0002
        /*0052*/ 	.short	0x000c
        /*0054*/ 	.byte	0x00, 0xf0, 0x11, 0x00


	//----- nvinfo : EIATTR_KPARAM_INFO
	.align		4
.L_86:
        /*0058*/ 	.byte	0x04, 0x17
        /*005a*/ 	.short	(.L_88 - .L_87)
.L_87:
        /*005c*/ 	.word	0x00000000
        /*0060*/ 	.short	0x0001
        /*0062*/ 	.short	0x0008
        /*0064*/ 	.byte	0x00, 0xf0, 0x11, 0x00


	//----- nvinfo : EIATTR_KPARAM_INFO
	.align		4
.L_88:
        /*0068*/ 	.byte	0x04, 0x17
        /*006a*/ 	.short	(.L_90 - .L_89)
.L_89:
        /*006c*/ 	.word	0x00000000
        /*0070*/ 	.short	0x0000
        /*0072*/ 	.short	0x0000
        /*0074*/ 	.byte	0x00, 0xf5, 0x21, 0x00


	//----- nvinfo : EIATTR_SPARSE_MMA_MASK
	.align		4
.L_90:
        /*0078*/ 	.byte	0x03, 0x50
        /*007a*/ 	.short	0x0000


	//----- nvinfo : EIATTR_MAXREG_COUNT
	.align		4
        /*007c*/ 	.byte	0x03, 0x1b
        /*007e*/ 	.short	0x00ff


	//----- nvinfo : EIATTR_EXTERNS
	.align		4
        /*0080*/ 	.byte	0x04, 0x0f
        /*0082*/ 	.short	(.L_92 - .L_91)


	//   ....[0]....
	.align		4
.L_91:
        /*0084*/ 	.word	index@(vprintf)


	//----- nvinfo : EIATTR_MERCURY_ISA_VERSION
	.align		4
.L_92:
        /*0088*/ 	.byte	0x03, 0x5f
        /*008a*/ 	.short	0x0101


	//----- nvinfo : EIATTR_VRC_CTA_INIT_COUNT
	.align		4
        /*008c*/ 	.byte	0x02, 0x4a
	.zero		1
	.zero		1


	//----- nvinfo : EIATTR_SYSCALL_OFFSETS
	.align		4
        /*0090*/ 	.byte	0x04, 0x46
        /*0092*/ 	.short	(.L_94 - .L_93)


	//   ....[0]....
.L_93:
        /*0094*/ 	.word	0x00000100


	//   ....[1]....
        /*0098*/ 	.word	0x000003c0


	//   ....[2]....
        /*009c*/ 	.word	0x000004f0


	//   ....[3]....
        /*00a0*/ 	.word	0x00000610


	//   ....[4]....
        /*00a4*/ 	.word	0x00000730


	//   ....[5]....
        /*00a8*/ 	.word	0x00000850


	//   ....[6]....
        /*00ac*/ 	.word	0x00000970


	//   ....[7]....
        /*00b0*/ 	.word	0x00000a90


	//   ....[8]....
        /*00b4*/ 	.word	0x00000ba0


	//   ....[9]....
        /*00b8*/ 	.word	0x00000cc0


	//   ....[10]....
        /*00bc*/ 	.word	0x00000de0


	//   ....[11]....
        /*00c0*/ 	.word	0x00000f00


	//   ....[12]....
        /*00c4*/ 	.word	0x00001020


	//   ....[13]....
        /*00c8*/ 	.word	0x00001140


	//   ....[14]....
        /*00cc*/ 	.word	0x00001260


	//   ....[15]....
        /*00d0*/ 	.word	0x00001380


	//   ....[16]....
        /*00d4*/ 	.word	0x000014a0


	//   ....[17]....
        /*00d8*/ 	.word	0x000016e0


	//   ....[18]....
        /*00dc*/ 	.word	0x00001850


	//   ....[19]....
        /*00e0*/ 	.word	0x00001970


	//   ....[20]....
        /*00e4*/ 	.word	0x00001a90


	//   ....[21]....
        /*00e8*/ 	.word	0x00001bb0


	//   ....[22]....
        /*00ec*/ 	.word	0x00001cd0


	//   ....[23]....
        /*00f0*/ 	.word	0x00001df0


	//   ....[24]....
        /*00f4*/ 	.word	0x00001f10


	//   ....[25]....
        /*00f8*/ 	.word	0x000020e0


	//   ....[26]....
        /*00fc*/ 	.word	0x00002230


	//   ....[27]....
        /*0100*/ 	.word	0x00002350


	//   ....[28]....
        /*0104*/ 	.word	0x00002470


	//   ....[29]....
        /*0108*/ 	.word	0x00002630


	//   ....[30]....
        /*010c*/ 	.word	0x000027c0


	//   ....[31]....
        /*0110*/ 	.word	0x000028f0


	//   ....[32]....
        /*0114*/ 	.word	0x00002970


	//   ....[33]....
        /*0118*/ 	.word	0x00002af0


	//   ....[34]....
        /*011c*/ 	.word	0x00002c20


	//   ....[35]....
        /*0120*/ 	.word	0x00002c90


	//   ....[36]....
        /*0124*/ 	.word	0x00002d00


	//   ....[37]....
        /*0128*/ 	.word	0x00002d70


	//----- nvinfo : EIATTR_EXIT_INSTR_OFFSETS
	.align		4
.L_94:
        /*012c*/ 	.byte	0x04, 0x1c
        /*012e*/ 	.short	(.L_96 - .L_95)


	//   ....[0]....
.L_95:
        /*0130*/ 	.word	0x00000130


	//   ....[1]....
        /*0134*/ 	.word	0x000029b0


	//   ....[2]....
        /*0138*/ 	.word	0x00002b70


	//   ....[3]....
        /*013c*/ 	.word	0x00002da0


	//----- nvinfo : EIATTR_CRS_STACK_SIZE
	.align		4
.L_96:
        /*0140*/ 	.byte	0x04, 0x1e
        /*0142*/ 	.short	(.L_98 - .L_97)
.L_97:
        /*0144*/ 	.word	0x00000000


	//----- nvinfo : EIATTR_CBANK_PARAM_SIZE
	.align		4
.L_98:
        /*0148*/ 	.byte	0x03, 0x19
        /*014a*/ 	.short	0x0020


	//----- nvinfo : EIATTR_PARAM_CBANK
	.align		4
        /*014c*/ 	.byte	0x04, 0x0a
        /*014e*/ 	.short	(.L_100 - .L_99)
	.align		4
.L_99:
        /*0150*/ 	.word	index@(.nv.constant0._Z22kernal_printSubsectionPfiiiiii)
        /*0154*/ 	.short	0x0380
        /*0156*/ 	.short	0x0020


	//----- nvinfo : EIATTR_SW_WAR
	.align		4
.L_100:
        /*0158*/ 	.byte	0x04, 0x36
        /*015a*/ 	.short	(.L_102 - .L_101)
.L_101:
        /*015c*/ 	.word	0x00000008
.L_102:


//--------------------- .nv.info._Z23testKernel_doubleValuesPfiS_ --------------------------
	.section	.nv.info._Z23testKernel_doubleValuesPfiS_,"",@"SHT_CUDA_INFO"
	.sectionflags	@""
	.align	4


	//----- nvinfo : EIATTR_CUDA_API_VERSION
	.align		4
        /*0000*/ 	.byte	0x04, 0x37
        /*0002*/ 	.short	(.L_104 - .L_103)
.L_103:
        /*0004*/ 	.word	0x00000082


	//----- nvinfo : EIATTR_KPARAM_INFO
	.align		4
.L_104:
        /*0008*/ 	.byte	0x04, 0x17
        /*000a*/ 	.short	(.L_106 - .L_105)
.L_105:
        /*000c*/ 	.word	0x00000000
        /*0010*/ 	.short	0x0002
        /*0012*/ 	.short	0x0010
        /*0014*/ 	.byte	0x00, 0xf5, 0x21, 0x00


	//----- nvinfo : EIATTR_KPARAM_INFO
	.align		4
.L_106:
        /*0018*/ 	.byte	0x04, 0x17
        /*001a*/ 	.short	(.L_108 - .L_107)
.L_107:
        /*001c*/ 	.word	0x00000000
        /*0020*/ 	.short	0x0001
        /*0022*/ 	.short	0x0008
        /*0024*/ 	.byte	0x00, 0xf0, 0x11, 0x00


	//----- nvinfo : EIATTR_KPARAM_INFO
	.align		4
.L_108:
        /*0028*/ 	.byte	0x04, 0x17
        /*002a*/ 	.short	(.L_110 - .L_109)
.L_109:
        /*002c*/ 	.word	0x00000000
        /*0030*/ 	.short	0x0000
        /*0032*/ 	.short	0x0000
        /*0034*/ 	.byte	0x00, 0xf5, 0x21, 0x00


	//----- nvinfo : EIATTR_SPARSE_MMA_MASK
	.align		4
.L_110:
        /*0038*/ 	.byte	0x03, 0x50
        /*003a*/ 	.short	0x0000


	//----- nvinfo : EIATTR_MAXREG_COUNT
	.align		4
        /*003c*/ 	.byte	0x03, 0x1b
        /*003e*/ 	.short	0x00ff


	//----- nvinfo : EIATTR_MERCURY_ISA_VERSION
	.align		4
        /*0040*/ 	.byte	0x03, 0x5f
        /*0042*/ 	.short	0x0101


	//----- nvinfo : EIATTR_VRC_CTA_INIT_COUNT
	.align		4
        /*0044*/ 	.byte	0x02, 0x4a
	.zero		1
	.zero		1


	//----- nvinfo : EIATTR_EXIT_INSTR_OFFSETS
	.align		4
        /*0048*/ 	.byte	0x04, 0x1c
        /*004a*/ 	.short	(.L_112 - .L_111)


	//   ....[0]....
.L_111:
        /*004c*/ 	.word	0x00000070


	//   ....[1]....
        /*0050*/ 	.word	0x00000100


	//----- nvinfo : EIATTR_CBANK_PARAM_SIZE
	.align		4
.L_112:
        /*0054*/ 	.byte	0x03, 0x19
        /*0056*/ 	.short	0x0018


	//----- nvinfo : EIATTR_PARAM_CBANK
	.align		4
        /*0058*/ 	.byte	0x04, 0x0a
        /*005a*/ 	.short	(.L_114 - .L_113)
	.align		4
.L_113:
        /*005c*/ 	.word	index@(.nv.constant0._Z23testKernel_doubleValuesPfiS_)
        /*0060*/ 	.short	0x0380
        /*0062*/ 	.short	0x0018


	//----- nvinfo : EIATTR_SW_WAR
	.align		4
.L_114:
        /*0064*/ 	.byte	0x04, 0x36
        /*0066*/ 	.short	(.L_116 - .L_115)
.L_115:
        /*0068*/ 	.word	0x00000008
.L_116:


//--------------------- .nv.info._Z10testKernelv  --------------------------
	.section	.nv.info._Z10testKernelv,"",@"SHT_CUDA_INFO"
	.sectionflags	@""
	.align	4


	//----- nvinfo : EIATTR_CUDA_API_VERSION
	.align		4
        /*0000*/ 	.byte	0x04, 0x37
        /*0002*/ 	.short	(.L_118 - .L_117)
.L_117:
        /*0004*/ 	.word	0x00000082


	//----- nvinfo : EIATTR_SPARSE_MMA_MASK
	.align		4
.L_118:
        /*0008*/ 	.byte	0x03, 0x50
        /*000a*/ 	.short	0x0000


	//----- nvinfo : EIATTR_MAXREG_COUNT
	.align		4
        /*000c*/ 	.byte	0x03, 0x1b
        /*000e*/ 	.short	0x00ff


	//----- nvinfo : EIATTR_EXTERNS
	.align		4
        /*0010*/ 	.byte	0x04, 0x0f
        /*0012*/ 	.short	(.L_120 - .L_119)


	//   ....[0]....
	.align		4
.L_119:
        /*0014*/ 	.word	index@(vprintf)


	//----- nvinfo : EIATTR_MERCURY_ISA_VERSION
	.align		4
.L_120:
        /*0018*/ 	.byte	0x03, 0x5f
        /*001a*/ 	.short	0x0101


	//----- nvinfo : EIATTR_VRC_CTA_INIT_COUNT
	.align		4
        /*001c*/ 	.byte	0x02, 0x4a
	.zero		1
	.zero		1


	//----- nvinfo : EIATTR_SYSCALL_OFFSETS
	.align		4
        /*0020*/ 	.byte	0x04, 0x46
        /*0022*/ 	.short	(.L_122 - .L_121)


	//   ....[0]....
.L_121:
        /*0024*/ 	.word	0x00000110


	//----- nvinfo : EIATTR_EXIT_INSTR_OFFSETS
	.align		4
.L_122:
        /*0028*/ 	.byte	0x04, 0x1c
        /*002a*/ 	.short	(.L_124 - .L_123)


	//   ....[0]....
.L_123:
        /*002c*/ 	.word	0x00000120


	//----- nvinfo : EIATTR_SW_WAR
	.align		4
.L_124:
        /*0030*/ 	.byte	0x04, 0x36
        /*0032*/ 	.short	(.L_126 - .L_125)
.L_125:
        /*0034*/ 	.word	0x00000008
.L_126:


//--------------------- .nv.callgraph             --------------------------
	.section	.nv.callgraph,"",@"SHT_CUDA_CALLGRAPH"
	.align	4
	.sectionentsize	8
	.align		4
        /*0000*/ 	.word	0x00000000
	.align		4
        /*0004*/ 	.word	0xffffffff
	.align		4
        /*0008*/ 	.word	index@(_Z18kernel_gpuBasicOpsiPfiiPiiS0_iS_iiibS_)
	.align		4
        /*000c*/ 	.word	index@(vprintf)
	.align		4
        /*0010*/ 	.word	index@(_Z22kernal_printSubsectionPfiiiiii)
	.align		4
        /*0014*/ 	.word	index@(vprintf)
	.align		4
        /*0018*/ 	.word	index@(_Z10testKernelv)
	.align		4
        /*001c*/ 	.word	index@(vprintf)
	.align		4
        /*0020*/ 	.word	0x00000000
	.align		4
        /*0024*/ 	.word	0xfffffffe
	.align		4
        /*0028*/ 	.word	0x00000000
	.align		4
        /*002c*/ 	.word	0xfffffffd
	.align		4
        /*0030*/ 	.word	0x00000000
	.align		4
        /*0034*/ 	.word	0xfffffffc


//--------------------- .nv.constant4             --------------------------
	.section	.nv.constant4,"a",@progbits
	.align	8
	.align		8
.nv.constant4:
        /*0000*/ 	.dword	vprintf
	.align		8
        /*0008*/ 	.dword	$str
	.align		8
        /*0010*/ 	.dword	$str$1
	.align		8
        /*0018*/ 	.dword	$str$2
	.align		8
        /*0020*/ 	.dword	$str$3
	.align		8
        /*0028*/ 	.dword	$str$4
	.align		8
        /*0030*/ 	.dword	$str$5
	.align		8
        /*0038*/ 	.dword	$str$6


//--------------------- .text._Z18kernel_gpuBasicOpsiPfiiPiiS0_iS_iiibS_ --------------------------
	.section	.text._Z18kernel_gpuBasicOpsiPfiiPiiS0_iS_iiibS_,"ax",@progbits
	.align	128
        .global         _Z18kernel_gpuBasicOpsiPfiiPiiS0_iS_iiibS_
        .type           _Z18kernel_gpuBasicOpsiPfiiPiiS0_iS_iiibS_,@function
        .size           _Z18kernel_gpuBasicOpsiPfiiPiiS0_iS_iiibS_,(.L_x_80 - _Z18kernel_gpuBasicOpsiPfiiPiiS0_iS_iiibS_)
        .other          _Z18kernel_gpuBasicOpsiPfiiPiiS0_iS_iiibS_,@"STO_CUDA_ENTRY STV_DEFAULT"
_Z18kernel_gpuBasicOpsiPfiiPiiS0_iS_iiibS_:
.text._Z18kernel_gpuBasicOpsiPfiiPiiS0_iS_iiibS_:
[----:B------:R-:W0:Y:S01]  /*0000*/  LDC R1, c[0x0][0x37c] ;  /* 0x0000df00ff017b82 */ /* 0x000e220000000800 */
[----:B------:R-:W1:Y:S01]  /*0010*/  S2R R0, SR_TID.Y ;  /* 0x0000000000007919 */ /* 0x000e620000002200 */
[----:B------:R-:W2:Y:S06]  /*0020*/  LDCU UR5, c[0x0][0x2fc] ;  /* 0x00005f80ff0577ac */ /* 0x000eac0008000800 */
[----:B------:R-:W3:Y:S01]  /*0030*/  LDC R16, c[0x0][0x360] ;  /* 0x0000d800ff107b82 */ /* 0x000ee20000000800 */
[----:B0-----:R-:W-:Y:S01]  /*0040*/  VIADD R1, R1, 0xffffffe8 ;  /* 0xffffffe801017836 */ /* 0x001fe20000000000 */
[----:B------:R-:W3:Y:S01]  /*0050*/  S2R R3, SR_TID.X ;  /* 0x0000000000037919 */ /* 0x000ee20000002100 */
[----:B------:R-:W0:Y:S01]  /*0060*/  LDCU UR8, c[0x0][0x3b0] ;  /* 0x00007600ff0877ac */ /* 0x000e220008000800 */
[----:B------:R-:W4:Y:S04]  /*0070*/  LDCU UR9, c[0x0][0x3a0] ;  /* 0x00007400ff0977ac */ /* 0x000f280008000800 */
[----:B------:R-:W1:Y:S01]  /*0080*/  S2UR UR7, SR_CTAID.Y ;  /* 0x00000000000779c3 */ /* 0x000e620000002600 */
[----:B------:R-:W5:Y:S07]  /*0090*/  LDCU UR4, c[0x0][0x2f8] ;  /* 0x00005f00ff0477ac */ /* 0x000f6e0008000800 */
[----:B------:R-:W1:Y:S08]  /*00a0*/  LDC R17, c[0x0][0x364] ;  /* 0x0000d900ff117b82 */ /* 0x000e700000000800 */
[----:B------:R-:W3:Y:S01]  /*00b0*/  S2UR UR6, SR_CTAID.X ;  /* 0x00000000000679c3 */ /* 0x000ee20000002500 */
[----:B-----5:R-:W-:-:S05]  /*00c0*/  IADD3 R2, P1, PT, R1, UR4, RZ ;  /* 0x0000000401027c10 */ /* 0x020fca000ff3e0ff */
[----:B--2---:R-:W-:Y:S02]  /*00d0*/  IMAD.X R24, RZ, RZ, UR5, P1 ;  /* 0x00000005ff187e24 */ /* 0x004fe400088e06ff */
[----:B-1----:R-:W-:-:S05]  /*00e0*/  IMAD R17, R17, UR7, R0 ;  /* 0x0000000711117c24 */ /* 0x002fca000f8e0200 */
[----:B0-----:R-:W-:Y:S01]  /*00f0*/  ISETP.GE.AND P0, PT, R17, UR8, PT ;  /* 0x0000000811007c0c */ /* 0x001fe2000bf06270 */
[----:B---3--:R-:W-:-:S05]  /*0100*/  IMAD R16, R16, UR6, R3 ;  /* 0x0000000610107c24 */ /* 0x008fca000f8e0203 */
[----:B----4-:R-:W-:-:S13]  /*0110*/  ISETP.GE.OR P0, PT, R16, UR9, P0 ;  /* 0x0000000910007c0c */ /* 0x010fda0008706670 */
[----:B------:R-:W-:Y:S05]  /*0120*/  @P0 EXIT ;  /* 0x000000000000094d */ /* 0x000fea0003800000 */
[----:B------:R-:W0:Y:S01]  /*0130*/  LDC R10, c[0x0][0x3c8] ;  /* 0x0000f200ff0a7b82 */ /* 0x000e220000000800 */
[----:B------:R-:W-:Y:S01]  /*0140*/  MOV R0, 0x0 ;  /* 0x0000000000007802 */ /* 0x000fe20000000f00 */
[----:B------:R1:W-:Y:S01]  /*0150*/  STL.64 [R1], R16 ;  /* 0x0000001001007387 */ /* 0x0003e20000100a00 */
[----:B------:R-:W2:Y:S01]  /*0160*/  LDCU.64 UR4, c[0x4][0x28] ;  /* 0x01000500ff0477ac */ /* 0x000ea20008000a00 */
[----:B------:R-:W-:Y:S02]  /*0170*/  IMAD.MOV.U32 R6, RZ, RZ, R2 ;  /* 0x000000ffff067224 */ /* 0x000fe400078e0002 */
[----:B------:R-:W-:Y:S02]  /*0180*/  IMAD.MOV.U32 R7, RZ, RZ, R24 ;  /* 0x000000ffff077224 */ /* 0x000fe400078e0018 */
[----:B------:R1:W3:Y:S01]  /*0190*/  LDC.64 R8, c[0x4][R0] ;  /* 0x0100000000087b82 */ /* 0x0002e20000000a00 */
[----:B--2---:R-:W-:Y:S02]  /*01a0*/  IMAD.U32 R4, RZ, RZ, UR4 ;  /* 0x00000004ff047e24 */ /* 0x004fe4000f8e00ff */
[----:B------:R-:W-:Y:S01]  /*01b0*/  IMAD.U32 R5, RZ, RZ, UR5 ;  /* 0x00000005ff057e24 */ /* 0x000fe2000f8e00ff */
[----:B0-----:R1:W-:Y:S06]  /*01c0*/  STL [R1+0x8], R10 ;  /* 0x0000080a01007387 */ /* 0x0013ec0000100800 */
[----:B------:R-:W-:-:S07]  /*01d0*/  LEPC R20, `(.L_x_0) ;  /* 0x000000001014794e */ /* 0x000fce0000000000 */
[----:B-1-3--:R-:W-:Y:S05]  /*01e0*/  CALL.ABS.NOINC R8 ;  /* 0x0000000008007343 */ /* 0x00afea0003c00000 */
.L_x_0:
[----:B------:R-:W0:Y:S08]  /*01f0*/  LDC.64 R22, c[0x0][0x358] ;  /* 0x0000d600ff167b82 */ /* 0x000e300000000a00 */
[----:B------:R-:W1:Y:S08]  /*0200*/  LDC.64 R4, c[0x0][0x398] ;  /* 0x0000e600ff047b82 */ /* 0x000e700000000a00 */
[----:B------:R-:W2:Y:S01]  /*0210*/  LDC.64 R6, c[0x0][0x3a8] ;  /* 0x0000ea00ff067b82 */ /* 0x000ea20000000a00 */
[----:B0-----:R-:W-:-:S07]  /*0220*/  R2UR UR4, R22 ;  /* 0x00000000160472ca */ /* 0x001fce00000e0000 */
[----:B------:R-:W0:Y:S01]  /*0230*/  LDC R0, c[0x0][0x3c8] ;  /* 0x0000f200ff007b82 */ /* 0x000e220000000800 */
[C---:B------:R-:W-:Y:S02]  /*0240*/  R2UR UR5, R23.reuse ;  /* 0x00000000170572ca */ /* 0x040fe400000e0000 */
[----:B------:R-:W-:Y:S02]  /*0250*/  R2UR UR6, R22 ;  /* 0x00000000160672ca */ /* 0x000fe400000e0000 */
[----:B------:R-:W-:Y:S01]  /*0260*/  R2UR UR7, R23 ;  /* 0x00000000170772ca */ /* 0x000fe200000e0000 */
[----:B-1----:R-:W-:Y:S02]  /*0270*/  IMAD.WIDE R4, R16, 0x4, R4 ;  /* 0x0000000410047825 */ /* 0x002fe400078e0204 */
[----:B------:R-:W1:Y:S06]  /*0280*/  LDC R3, c[0x0][0x380] ;  /* 0x0000e000ff037b82 */ /* 0x000e6c0000000800 */
[----:B------:R-:W3:Y:S01]  /*0290*/  LDG.E R4, desc[UR4][R4.64] ;  /* 0x0000000404047981 */ /* 0x000ee2000c1e1900 */
[----:B--2---:R-:W-:Y:S01]  /*02a0*/  IMAD.WIDE.U32 R6, R17, 0x4, R6 ;  /* 0x0000000411067825 */ /* 0x004fe200078e0006 */
[----:B------:R-:W2:Y:S01]  /*02b0*/  LDCU UR5, c[0x0][0x3c0] ;  /* 0x00007800ff0577ac */ /* 0x000ea20008000800 */
[----:B------:R-:W3:Y:S04]  /*02c0*/  LDCU UR4, c[0x0][0x390] ;  /* 0x00007200ff0477ac */ /* 0x000ee80008000800 */
[----:B------:R-:W3:Y:S01]  /*02d0*/  LDG.E R7, desc[UR6][R6.64] ;  /* 0x0000000606077981 */ /* 0x000ee2000c1e1900 */
[----:B0-----:R-:W-:-:S02]  /*02e0*/  ISETP.NE.AND P0, PT, R0, 0x1, PT ;  /* 0x000000010000780c */ /* 0x001fc40003f05270 */
[----:B-1----:R-:W-:Y:S01]  /*02f0*/  ISETP.GT.AND P1, PT, R3, 0x1, PT ;  /* 0x000000010300780c */ /* 0x002fe20003f24270 */
[----:B--2---:R-:W-:-:S10]  /*0300*/  IMAD R25, R16, UR5, R17 ;  /* 0x0000000510197c24 */ /* 0x004fd4000f8e0211 */
[--C-:B------:R-:W-:Y:S02]  /*0310*/  @P0 SHF.R.S32.HI R10, RZ, 0x1f, R25.reuse ;  /* 0x0000001fff0a0819 */ /* 0x100fe40000011419 */
[----:B------:R-:W-:Y:S02]  /*0320*/  @!P0 CS2R R8, SRZ ;  /* 0x0000000000088805 */ /* 0x000fe4000001ff00 */
[----:B------:R-:W-:Y:S02]  /*0330*/  @P0 IMAD.MOV.U32 R8, RZ, RZ, R25 ;  /* 0x000000ffff080224 */ /* 0x000fe400078e0019 */
[----:B------:R-:W-:Y:S02]  /*0340*/  @P0 IMAD.MOV.U32 R9, RZ, RZ, R10 ;  /* 0x000000ffff090224 */ /* 0x000fe400078e000a */
[----:B---3--:R-:W-:Y:S01]  /*0350*/  IMAD R0, R4, UR4, R7 ;  /* 0x0000000404007c24 */ /* 0x008fe2000f8e0207 */
[----:B------:R-:W-:Y:S06]  /*0360*/  @P1 BRA `(.L_x_1) ;  /* 0x00000004006c1947 */ /* 0x000fec0003800000 */
[----:B------:R-:W-:-:S13]  /*0370*/  ISETP.NE.AND P0, PT, R3, RZ, PT ;  /* 0x000000ff0300720c */ /* 0x000fda0003f05270 */
[----:B------:R-:W-:Y:S05]  /*0380*/  @!P0 BRA `(.L_x_2) ;  /* 0x0000000000a08947 */ /* 0x000fea0003800000 */
[----:B------:R-:W-:-:S13]  /*0390*/  ISETP.NE.AND P0, PT, R3, 0x1, PT ;  /* 0x000000010300780c */ /* 0x000fda0003f05270 */
[----:B------:R-:W-:Y:S05]  /*03a0*/  @P0 EXIT ;  /* 0x000000000000094d */ /* 0x000fea0003800000 */
[----:B------:R-:W0:Y:S02]  /*03b0*/  LDCU.U8 UR4, c[0x0][0x3cc] ;  /* 0x00007980ff0477ac */ /* 0x000e240008000000 */
[----:B0-----:R-:W-:-:S04]  /*03c0*/  UPRMT UR4, UR4, 0x8880, URZ ;  /* 0x0000888004047896 */ /* 0x001fc800080000ff */
[----:B------:R-:W-:-:S09]  /*03d0*/  UISETP.NE.AND UP0, UPT, UR4, URZ, UPT ;  /* 0x000000ff0400728c */ /* 0x000fd2000bf05270 */
[----:B------:R-:W-:Y:S05]  /*03e0*/  BRA.U !UP0, `(.L_x_3) ;  /* 0x0000000108407547 */ /* 0x000fea000b800000 */
[----:B------:R-:W0:Y:S01]  /*03f0*/  LDC.64 R2, c[0x0][0x388] ;  /* 0x0000e200ff027b82 */ /* 0x000e220000000a00 */
[----:B------:R-:W1:Y:S01]  /*0400*/  LDCU.64 UR4, c[0x0][0x3b8] ;  /* 0x00007700ff0477ac */ /* 0x000e620008000a00 */
[C---:B------:R-:W-:Y:S02]  /*0410*/  R2UR UR6, R22.reuse ;  /* 0x00000000160672ca */ /* 0x040fe400000e0000 */
[C---:B------:R-:W-:Y:S02]  /*0420*/  R2UR UR7, R23.reuse ;  /* 0x00000000170772ca */ /* 0x040fe400000e0000 */
[----:B------:R-:W-:Y:S02]  /*0430*/  R2UR UR8, R22 ;  /* 0x00000000160872ca */ /* 0x000fe400000e0000 */
[----:B------:R-:W-:Y:S02]  /*0440*/  R2UR UR9, R23 ;  /* 0x00000000170972ca */ /* 0x000fe400000e0000 */
[----:B-1----:R-:W-:-:S04]  /*0450*/  LEA R4, P0, R8, UR4, 0x2 ;  /* 0x0000000408047c11 */ /* 0x002fc8000f8010ff */
[----:B------:R-:W-:Y:S01]  /*0460*/  LEA.HI.X R5, R8, UR5, R9, 0x2, P0 ;  /* 0x0000000508057c11 */ /* 0x000fe200080f1409 */
[----:B0-----:R-:W-:-:S05]  /*0470*/  IMAD.WIDE R2, R0, 0x4, R2 ;  /* 0x0000000400027825 */ /* 0x001fca00078e0202 */
[----:B------:R-:W2:Y:S04]  /*0480*/  LDG.E R0, desc[UR6][R2.64] ;  /* 0x0000000602007981 */ /* 0x000ea8000c1e1900 */
[----:B------:R-:W2:Y:S01]  /*0490*/  LDG.E R5, desc[UR8][R4.64] ;  /* 0x0000000804057981 */ /* 0x000ea2000c1e1900 */
[----:B------:R-:W-:Y:S02]  /*04a0*/  R2UR UR4, R22 ;  /* 0x00000000160472ca */ /* 0x000fe400000e0000 */
[----:B------:R-:W-:Y:S01]  /*04b0*/  R2UR UR5, R23 ;  /* 0x00000000170572ca */ /* 0x000fe200000e0000 */
[----:B--2---:R-:W-:-:S12]  /*04c0*/  FADD R7, R0, -R5 ;  /* 0x8000000500077221 */ /* 0x004fd80000000000 */
[----:B------:R-:W-:Y:S01]  /*04d0*/  STG.E desc[UR4][R2.64], R7 ;  /* 0x0000000702007986 */ /* 0x000fe2000c101904 */
[----:B------:R-:W-:Y:S05]  /*04e0*/  EXIT ;  /* 0x000000000000794d */ /* 0x000fea0003800000 */
.L_x_3:
        /* <DEDUP_REMOVED lines=8> */
[----:B0-----:R-:W-:Y:S02]  /*0570*/  IMAD.WIDE R4, R0, 0x4, R2 ;  /* 0x0000000400047825 */ /* 0x001fe400078e0202 */
[----:B------:R-:W0:Y:S04]  /*0580*/  LDC.64 R2, c[0x0][0x3d0] ;  /* 0x0000f400ff027b82 */ /* 0x000e280000000a00 */
[----:B------:R-:W2:Y:S04]  /*0590*/  LDG.E R6, desc[UR8][R6.64] ;  /* 0x0000000806067981 */ /* 0x000ea8000c1e1900 */
[----:B------:R-:W2:Y:S01]  /*05a0*/  LDG.E R5, desc[UR6][R4.64] ;  /* 0x0000000604057981 */ /* 0x000ea2000c1e1900 */
[----:B------:R-:W-:-:S02]  /*05b0*/  R2UR UR4, R22 ;  /* 0x00000000160472ca */ /* 0x000fc400000e0000 */
[----:B------:R-:W-:Y:S01]  /*05c0*/  R2UR UR5, R23 ;  /* 0x00000000170572ca */ /* 0x000fe200000e0000 */
[----:B0-----:R-:W-:-:S04]  /*05d0*/  IMAD.WIDE R2, R25, 0x4, R2 ;  /* 0x0000000419027825 */ /* 0x001fc800078e0202 */
[----:B--2---:R-:W-:-:S08]  /*05e0*/  FADD R9, -R6, R5 ;  /* 0x0000000506097221 */ /* 0x004fd00000000100 */
[----:B------:R-:W-:Y:S01]  /*05f0*/  STG.E desc[UR4][R2.64], R9 ;  /* 0x0000000902007986 */ /* 0x000fe2000c101904 */
[----:B------:R-:W-:Y:S05]  /*0600*/  EXIT ;  /* 0x000000000000794d */ /* 0x000fea0003800000 */
.L_x_2:
        /* <DEDUP_REMOVED lines=8> */
[----:B0-----:R-:W-:Y:S01]  /*0690*/  IMAD.WIDE R16, R0, 0x4, R16 ;  /* 0x0000000400107825 */ /* 0x001fe200078e0210 */
[----:B------:R-:W-:Y:S01]  /*06a0*/  MOV R12, 0x0 ;  /* 0x00000000000c7802 */ /* 0x000fe20000000f00 */
[----:B------:R0:W-:Y:S01]  /*06b0*/  STL [R1+0x10], R0 ;  /* 0x0000100001007387 */ /* 0x0001e20000100800 */
[----:B------:R-:W1:Y:S03]  /*06c0*/  LDCU.64 UR4, c[0x4][0x30] ;  /* 0x01000600ff0477ac */ /* 0x000e660008000a00 */
[----:B------:R-:W2:Y:S04]  /*06d0*/  LDG.E R3, desc[UR6][R18.64] ;  /* 0x0000000612037981 */ /* 0x000ea8000c1e1900 */
[----:B------:R-:W3:Y:S01]  /*06e0*/  LDG.E R10, desc[UR8][R16.64] ;  /* 0x00000008100a7981 */ /* 0x000ee2000c1e1900 */
[----:B------:R-:W4:Y:S01]  /*06f0*/  LDC.64 R12, c[0x4][R12] ;  /* 0x010000000c0c7b82 */ /* 0x000f220000000a00 */
[----:B------:R-:W-:-:S02]  /*0700*/  IMAD.MOV.U32 R6, RZ, RZ, R2 ;  /* 0x000000ffff067224 */ /* 0x000fc400078e0002 */
[----:B------:R-:W-:Y:S02]  /*0710*/  IMAD.MOV.U32 R7, RZ, RZ, R24 ;  /* 0x000000ffff077224 */ /* 0x000fe400078e0018 */
[----:B-1----:R-:W-:Y:S02]  /*0720*/  IMAD.U32 R4, RZ, RZ, UR4 ;  /* 0x00000004ff047e24 */ /* 0x002fe4000f8e00ff */
[----:B------:R-:W-:Y:S01]  /*0730*/  IMAD.U32 R5, RZ, RZ, UR5 ;  /* 0x00000005ff057e24 */ /* 0x000fe2000f8e00ff */
[----:B--2---:R-:W1:Y:S08]  /*0740*/  F2F.F64.F32 R8, R3 ;  /* 0x0000000300087310 */ /* 0x004e700000201800 */
[----:B---3--:R-:W2:Y:S01]  /*0750*/  F2F.F64.F32 R10, R10 ;  /* 0x0000000a000a7310 */ /* 0x008ea20000201800 */
[----:B-1----:R0:W-:Y:S04]  /*0760*/  STL.64 [R1], R8 ;  /* 0x0000000801007387 */ /* 0x0021e80000100a00 */
[----:B--2-4-:R0:W-:Y:S02]  /*0770*/  STL.64 [R1+0x8], R10 ;  /* 0x0000080a01007387 */ /* 0x0141e40000100a00 */
[----:B------:R-:W-:-:S07]  /*0780*/  LEPC R20, `(.L_x_4) ;  /* 0x000000001014794e */ /* 0x000fce0000000000 */
[----:B0-----:R-:W-:Y:S05]  /*0790*/  CALL.ABS.NOINC R12 ;  /* 0x000000000c007343 */ /* 0x001fea0003c00000 */
.L_x_4:
[----:B------:R-:W0:Y:S02]  /*07a0*/  LDCU.U8 UR4, c[0x0][0x3cc] ;  /* 0x00007980ff0477ac */ /* 0x000e240008000000 */
[----:B0-----:R-:W-:-:S04]  /*07b0*/  UPRMT UR4, UR4, 0x8880, URZ ;  /* 0x0000888004047896 */ /* 0x001fc800080000ff */
[----:B------:R-:W-:-:S09]  /*07c0*/  UISETP.NE.AND UP0, UPT, UR4, URZ, UPT ;  /* 0x000000ff0400728c */ /* 0x000fd2000bf05270 */
[----:B------:R-:W-:Y:S05]  /*07d0*/  BRA.U !UP0, `(.L_x_5) ;  /* 0x0000000108247547 */ /* 0x000fea000b800000 */
[C---:B------:R-:W-:Y:S02]  /*07e0*/  R2UR UR6, R22.reuse ;  /* 0x00000000160672ca */ /* 0x040fe400000e0000 */
[C---:B------:R-:W-:Y:S02]  /*07f0*/  R2UR UR7, R23.reuse ;  /* 0x00000000170772ca */ /* 0x040fe400000e0000 */
[----:B------:R-:W-:Y:S02]  /*0800*/  R2UR UR4, R22 ;  /* 0x00000000160472ca */ /* 0x000fe400000e0000 */
[----:B------:R-:W-:-:S09]  /*0810*/  R2UR UR5, R23 ;  /* 0x00000000170572ca */ /* 0x000fd200000e0000 */
[----:B------:R-:W2:Y:S04]  /*0820*/  LDG.E R19, desc[UR6][R18.64] ;  /* 0x0000000612137981 */ /* 0x000ea8000c1e1900 */
[----:B------:R-:W2:Y:S02]  /*0830*/  LDG.E R0, desc[UR4][R16.64] ;  /* 0x0000000410007981 */ /* 0x000ea4000c1e1900 */
[----:B--2---:R-:W-:-:S05]  /*0840*/  FADD R3, R0, R19 ;  /* 0x0000001300037221 */ /* 0x004fca0000000000 */
[----:B------:R-:W-:Y:S01]  /*0850*/  STG.E desc[UR4][R16.64], R3 ;  /* 0x0000000310007986 */ /* 0x000fe2000c101904 */
[----:B------:R-:W-:Y:S05]  /*0860*/  EXIT ;  /* 0x000000000000794d */ /* 0x000fea0003800000 */
.L_x_5:
[C---:B------:R-:W-:Y:S01]  /*0870*/  R2UR UR4, R22.reuse ;  /* 0x00000000160472ca */ /* 0x040fe200000e0000 */
[----:B------:R-:W0:Y:S01]  /*0880*/  LDC.64 R2, c[0x0][0x3d0] ;  /* 0x0000f400ff027b82 */ /* 0x000e220000000a00 */
[C---:B------:R-:W-:Y:S02]  /*0890*/  R2UR UR5, R23.reuse ;  /* 0x00000000170572ca */ /* 0x040fe400000e0000 */
[----:B------:R-:W-:Y:S02]  /*08a0*/  R2UR UR6, R22 ;  /* 0x00000000160672ca */ /* 0x000fe400000e0000 */
[----:B------:R-:W-:-:S09]  /*08b0*/  R2UR UR7, R23 ;  /* 0x00000000170772ca */ /* 0x000fd200000e0000 */
[----:B------:R-:W2:Y:S04]  /*08c0*/  LDG.E R5, desc[UR4][R16.64] ;  /* 0x0000000410057981 */ /* 0x000ea8000c1e1900 */
[----:B------:R-:W2:Y:S01]  /*08d0*/  LDG.E R18, desc[UR6][R18.64] ;  /* 0x0000000612127981 */ /* 0x000ea2000c1e1900 */
[----:B0-----:R-:W-:-:S04]  /*08e0*/  IMAD.WIDE R2, R25, 0x4, R2 ;  /* 0x0000000419027825 */ /* 0x001fc800078e0202 */
[----:B--2---:R-:W-:-:S05]  /*08f0*/  FADD R5, R18, R5 ;  /* 0x0000000512057221 */ /* 0x004fca0000000000 */
[----:B------:R-:W-:Y:S01]  /*0900*/  STG.E desc[UR4][R2.64], R5 ;  /* 0x0000000502007986 */ /* 0x000fe2000c101904 */
[----:B------:R-:W-:Y:S05]  /*0910*/  EXIT ;  /* 0x000000000000794d */ /* 0x000fea0003800000 */
.L_x_1:
[----:B------:R-:W-:-:S13]  /*0920*/  ISETP.NE.AND P0, PT, R3, 0x2, PT ;  /* 0x000000020300780c */ /* 0x000fda0003f05270 */
[----:B------:R-:W-:Y:S05]  /*0930*/  @!P0 BRA `(.L_x_6) ;  /* 0x0000000400408947 */ /* 0x000fea0003800000 */
[----:B------:R-:W-:-:S13]  /*0940*/  ISETP.NE.AND P0, PT, R3, 0x3, PT ;  /* 0x000000030300780c */ /* 0x000fda0003f05270 */
[----:B------:R-:W-:Y:S05]  /*0950*/  @!P0 BRA `(.L_x_7) ;  /* 0x0000000000a08947 */ /* 0x000fea0003800000 */
[----:B------:R-:W-:-:S13]  /*0960*/  ISETP.NE.AND P0, PT, R3, 0x4, PT ;  /* 0x000000040300780c */ /* 0x000fda0003f05270 */
[----:B------:R-:W-:Y:S05]  /*0970*/  @P0 EXIT ;  /* 0x000000000000094d */ /* 0x000fea0003800000 */
[----:B------:R-:W0:Y:S02]  /*0980*/  LDCU.U8 UR4, c[0x0][0x3cc] ;  /* 0x00007980ff0477ac */ /* 0x000e240008000000 */
[----:B0-----:R-:W-:-:S04]  /*0990*/  UPRMT UR4, UR4, 0x8880, URZ ;  /* 0x0000888004047896 */ /* 0x001fc800080000ff */
[----:B------:R-:W-:-:S09]  /*09a0*/  UISETP.NE.AND UP0, UPT, UR4, URZ, UPT ;  /* 0x000000ff0400728c */ /* 0x000fd2000bf05270 */
[----:B------:R-:W-:Y:S05]  /*09b0*/  BRA.U !UP0, `(.L_x_8) ;  /* 0x0000000108247547 */ /* 0x000fea000b800000 */
[----:B------:R-:W-:Y:S01]  /*09c0*/  MOV R0, 0x0 ;  /* 0x0000000000007802 */ /* 0x000fe20000000f00 */
[----:B------:R-:W0:Y:S01]  /*09d0*/  LDCU.64 UR4, c[0x4][0x38] ;  /* 0x01000700ff0477ac */ /* 0x000e220008000a00 */
[----:B------:R-:W-:Y:S02]  /*09e0*/  CS2R R6, SRZ ;  /* 0x0000000000067805 */ /* 0x000fe4000001ff00 */
[----:B------:R1:W2:Y:S01]  /*09f0*/  LDC.64 R2, c[0x4][R0] ;  /* 0x0100000000027b82 */ /* 0x0002a20000000a00 */
[----:B0-----:R-:W-:Y:S02]  /*0a00*/  IMAD.U32 R4, RZ, RZ, UR4 ;  /* 0x00000004ff047e24 */ /* 0x001fe4000f8e00ff */
[----:B-1----:R-:W-:-:S07]  /*0a10*/  IMAD.U32 R5, RZ, RZ, UR5 ;  /* 0x00000005ff057e24 */ /* 0x002fce000f8e00ff */
[----:B------:R-:W-:-:S07]  /*0a20*/  LEPC R20, `(.L_x_9) ;  /* 0x000000001014794e */ /* 0x000fce0000000000 */
[----:B--2---:R-:W-:Y:S05]  /*0a30*/  CALL.ABS.NOINC R2 ;  /* 0x0000000002007343 */ /* 0x004fea0003c00000 */
.L_x_9:
[----:B------:R-:W-:Y:S05]  /*0a40*/  EXIT ;  /* 0x000000000000794d */ /* 0x000fea0003800000 */
.L_x_8:
        /* <DEDUP_REMOVED lines=8> */
[----:B0-----:R-:W-:-:S06]  /*0ad0*/  IMAD.WIDE R2, R0, 0x4, R2 ;  /* 0x0000000400027825 */ /* 0x001fcc00078e0202 */
[----:B------:R-:W2:Y:S04]  /*0ae0*/  LDG.E R5, desc[UR8][R4.64] ;  /* 0x0000000804057981 */ /* 0x000ea8000c1e1900 */
[----:B------:R-:W2:Y:S02]  /*0af0*/  LDG.E R2, desc[UR6][R2.64] ;  /* 0x0000000602027981 */ /* 0x000ea4000c1e1900 */
[----:B--2---:R-:W-:-:S13]  /*0b00*/  FSETP.GT.AND P0, PT, R2, R5, PT ;  /* 0x000000050200720b */ /* 0x004fda0003f04000 */
[----:B------:R-:W0:Y:S01]  /*0b10*/  @P0 LDC.64 R6, c[0x0][0x3d0] ;  /* 0x0000f400ff060b82 */ /* 0x000e220000000a00 */
[----:B------:R-:W-:Y:S02]  /*0b20*/  @P0 R2UR UR4, R22 ;  /* 0x00000000160402ca */ /* 0x000fe400000e0000 */
[----:B------:R-:W-:Y:S01]  /*0b30*/  @P0 R2UR UR5, R23 ;  /* 0x00000000170502ca */ /* 0x000fe200000e0000 */
[----:B------:R-:W-:Y:S02]  /*0b40*/  @P0 IMAD.MOV.U32 R9, RZ, RZ, 0x3f800000 ;  /* 0x3f800000ff090424 */ /* 0x000fe400078e00ff */
[----:B0-----:R-:W-:-:S10]  /*0b50*/  @P0 IMAD.WIDE R6, R25, 0x4, R6 ;  /* 0x0000000419060825 */ /* 0x001fd400078e0206 */
[----:B------:R0:W-:Y:S01]  /*0b60*/  @P0 STG.E desc[UR4][R6.64], R9 ;  /* 0x0000000906000986 */ /* 0x0001e2000c101904 */
[----:B------:R-:W-:Y:S05]  /*0b70*/  @P0 EXIT ;  /* 0x000000000000094d */ /* 0x000fea0003800000 */
[----:B------:R-:W1:Y:S01]  /*0b80*/  LDC.64 R2, c[0x0][0x3d0] ;  /* 0x0000f400ff027b82 */ /* 0x000e620000000a00 */
[----:B------:R-:W-:Y:S02]  /*0b90*/  R2UR UR4, R22 ;  /* 0x00000000160472ca */ /* 0x000fe400000e0000 */
[----:B------:R-:W-:Y:S01]  /*0ba0*/  R2UR UR5, R23 ;  /* 0x00000000170572ca */ /* 0x000fe200000e0000 */
[----:B-1----:R-:W-:-:S12]  /*0bb0*/  IMAD.WIDE R2, R25, 0x4, R2 ;  /* 0x0000000419027825 */ /* 0x002fd800078e0202 */
[----:B------:R-:W-:Y:S01]  /*0bc0*/  STG.E desc[UR4][R2.64], RZ ;  /* 0x000000ff02007986 */ /* 0x000fe2000c101904 */
[----:B------:R-:W-:Y:S05]  /*0bd0*/  EXIT ;  /* 0x000000000000794d */ /* 0x000fea0003800000 */
.L_x_7:
        /* <DEDUP_REMOVED lines=17> */
[----:B--2---:R-:W-:-:S12]  /*0cf0*/  FMUL R7, R0, R5 ;  /* 0x0000000500077220 */ /* 0x004fd80000400000 */
[----:B------:R-:W-:Y:S01]  /*0d00*/  STG.E desc[UR4][R2.64], R7 ;  /* 0x0000000702007986 */ /* 0x000fe2000c101904 */
[----:B------:R-:W-:Y:S05]  /*0d10*/  EXIT ;  /* 0x000000000000794d */ /* 0x000fea0003800000 */
.L_x_10:
[----:B------:R-:W0:Y:S01]  /*0d20*/  LDC.64 R2, c[0x0][0x388] ;  /* 0x0000e200ff027b82 */ /* 0x000e220000000a00 */
[----:B------:R-:W1:Y:S01]  /*0d30*/  LDCU.64 UR4, c[0x0][0x3b8] ;  /* 0x00007700ff0477ac */ /* 0x000e620008000a00 */
[C---:B------:R-:W-:Y:S02]  /*0d40*/  R2UR UR6, R22.reuse ;  /* 0x00000000160672ca */ /* 0x040fe400000e0000 */
[C---:B------:R-:W-:Y:S02]  /*0d50*/  R2UR UR7, R23.reuse ;  /* 0x00000000170772ca */ /* 0x040fe400000e0000 */
[----:B------:R-:W-:Y:S02]  /*0d60*/  R2UR UR8, R22 ;  /* 0x00000000160872ca */ /* 0x000fe400000e0000 */
[----:B------:R-:W-:Y:S01]  /*0d70*/  R2UR UR9, R23 ;  /* 0x00000000170972ca */ /* 0x000fe200000e0000 */
[----:B------:R-:W2:Y:S01]  /*0d80*/  LDC.64 R6, c[0x0][0x3d0] ;  /* 0x0000f400ff067b82 */ /* 0x000ea20000000a00 */
[----:B-1----:R-:W-:-:S04]  /*0d90*/  LEA R4, P0, R8, UR4, 0x2 ;  /* 0x0000000408047c11 */ /* 0x002fc8000f8010ff */
[----:B------:R-:W-:Y:S01]  /*0da0*/  LEA.HI.X R5, R8, UR5, R9, 0x2, P0 ;  /* 0x0000000508057c11 */ /* 0x000fe200080f1409 */
[----:B0-----:R-:W-:-:S06]  /*0db0*/  IMAD.WIDE R2, R0, 0x4, R2 ;  /* 0x0000000400027825 */ /* 0x001fcc00078e0202 */
[----:B------:R-:W3:Y:S04]  /*0dc0*/  LDG.E R4, desc[UR8][R4.64] ;  /* 0x0000000804047981 */ /* 0x000ee8000c1e1900 */
[----:B------:R-:W3:Y:S01]  /*0dd0*/  LDG.E R3, desc[UR6][R2.64] ;  /* 0x0000000602037981 */ /* 0x000ee2000c1e1900 */
[----:B------:R-:W-:Y:S02]  /*0de0*/  R2UR UR4, R22 ;  /* 0x00000000160472ca */ /* 0x000fe400000e0000 */
[----:B------:R-:W-:Y:S01]  /*0df0*/  R2UR UR5, R23 ;  /* 0x00000000170572ca */ /* 0x000fe200000e0000 */
[----:B--2---:R-:W-:-:S04]  /*0e00*/  IMAD.WIDE R6, R25, 0x4, R6 ;  /* 0x0000000419067825 */ /* 0x004fc800078e0206 */
[----:B---3--:R-:W-:-:S08]  /*0e10*/  FMUL R9, R4, R3 ;  /* 0x0000000304097220 */ /* 0x008fd00000400000 */
[----:B------:R-:W-:Y:S01]  /*0e20*/  STG.E desc[UR4][R6.64], R9 ;  /* 0x0000000906007986 */ /* 0x000fe2000c101904 */
[----:B------:R-:W-:Y:S05]  /*0e30*/  EXIT ;  /* 0x000000000000794d */ /* 0x000fea0003800000 */
.L_x_6:
[----:B------:R-:W0:Y:S02]  /*0e40*/  LDCU.U8 UR4, c[0x0][0x3cc] ;  /* 0x00007980ff0477ac */ /* 0x000e240008000000 */
[----:B0-----:R-:W-:-:S04]  /*0e50*/  UPRMT UR4, UR4, 0x8880, URZ ;  /* 0x0000888004047896 */ /* 0x001fc800080000ff */
[----:B------:R-:W-:-:S09]  /*0e60*/  UISETP.NE.AND UP0, UPT, UR4, URZ, UPT ;  /* 0x000000ff0400728c */ /* 0x000fd2000bf05270 */
[----:B------:R-:W-:Y:S05]  /*0e70*/  BRA.U !UP0, `(.L_x_11) ;  /* 0x00000001086c7547 */ /* 0x000fea000b800000 */
[----:B------:R-:W0:Y:S01]  /*0e80*/  LDCU.64 UR4, c[0x0][0x3b8] ;  /* 0x00007700ff0477ac */ /* 0x000e220008000a00 */
[----:B------:R-:W-:Y:S01]  /*0e90*/  R2UR UR6, R22 ;  /* 0x00000000160672ca */ /* 0x000fe200000e0000 */
[----:B------:R-:W1:Y:S01]  /*0ea0*/  LDC.64 R4, c[0x0][0x388] ;  /* 0x0000e200ff047b82 */ /* 0x000e620000000a00 */
[----:B------:R-:W-:Y:S02]  /*0eb0*/  R2UR UR7, R23 ;  /* 0x00000000170772ca */ /* 0x000fe400000e0000 */
[----:B0-----:R-:W-:-:S04]  /*0ec0*/  LEA R2, P0, R8, UR4, 0x2 ;  /* 0x0000000408027c11 */ /* 0x001fc8000f8010ff */
[----:B------:R-:W-:Y:S02]  /*0ed0*/  LEA.HI.X R3, R8, UR5, R9, 0x2, P0 ;  /* 0x0000000508037c11 */ /* 0x000fe400080f1409 */
[----:B------:R-:W-:-:S05]  /*0ee0*/  R2UR UR4, R22 ;  /* 0x00000000160472ca */ /* 0x000fca00000e0000 */
[----:B------:R-:W2:Y:S01]  /*0ef0*/  LDG.E R3, desc[UR6][R2.64] ;  /* 0x0000000602037981 */ /* 0x000ea2000c1e1900 */
[----:B------:R-:W-:Y:S01]  /*0f00*/  R2UR UR5, R23 ;  /* 0x00000000170572ca */ /* 0x000fe200000e0000 */
[----:B-1----:R-:W-:-:S12]  /*0f10*/  IMAD.WIDE R4, R0, 0x4, R4 ;  /* 0x0000000400047825 */ /* 0x002fd800078e0204 */
[----:B------:R-:W3:Y:S01]  /*0f20*/  LDG.E R0, desc[UR4][R4.64] ;  /* 0x0000000404007981 */ /* 0x000ee2000c1e1900 */
[----:B------:R-:W-:Y:S01]  /*0f30*/  BSSY.RECONVERGENT B0, `(.L_x_12) ;  /* 0x000000b000007945 */ /* 0x000fe20003800200 */
[----:B--2---:R-:W0:Y:S08]  /*0f40*/  MUFU.RCP R6, R3 ;  /* 0x0000000300067308 */ /* 0x004e300000001000 */
[----:B---3--:R-:W1:Y:S01]  /*0f50*/  FCHK P0, R0, R3 ;  /* 0x0000000300007302 */ /* 0x008e620000000000 */
[----:B0-----:R-:W-:-:S04]  /*0f60*/  FFMA R7, -R3, R6, 1 ;  /* 0x3f80000003077423 */ /* 0x001fc80000000106 */
[----:B------:R-:W-:-:S04]  /*0f70*/  FFMA R7, R6, R7, R6 ;  /* 0x0000000706077223 */ /* 0x000fc80000000006 */
[----:B------:R-:W-:-:S04]  /*0f80*/  FFMA R6, R0, R7, RZ ;  /* 0x0000000700067223 */ /* 0x000fc800000000ff */
[----:B------:R-:W-:-:S04]  /*0f90*/  FFMA R8, -R3, R6, R0 ;  /* 0x0000000603087223 */ /* 0x000fc80000000100 */
[----:B------:R-:W-:Y:S01]  /*0fa0*/  FFMA R7, R7, R8, R6 ;  /* 0x0000000807077223 */ /* 0x000fe20000000006 */
[----:B-1----:R-:W-:Y:S06]  /*0fb0*/  @!P0 BRA `(.L_x_13) ;  /* 0x0000000000088947 */ /* 0x002fec0003800000 */
[----:B------:R-:W-:-:S07]  /*0fc0*/  MOV R2, 0xfe0 ;  /* 0x00000fe000027802 */ /* 0x000fce0000000f00 */
[----:B------:R-:W-:Y:S05]  /*0fd0*/  CALL.REL.NOINC `($__internal_0_$__cuda_sm3x_div_rn_noftz_f32_slowpath) ;  /* 0x00000000008c7944 */ /* 0x000fea0003c00000 */
.L_x_13:
[----:B------:R-:W-:Y:S05]  /*0fe0*/  BSYNC.RECONVERGENT B0 ;  /* 0x0000000000007941 */ /* 0x000fea0003800200 */
.L_x_12:
[----:B------:R-:W-:Y:S02]  /*0ff0*/  R2UR UR4, R22 ;  /* 0x00000000160472ca */ /* 0x000fe400000e0000 */
[----:B------:R-:W-:-:S13]  /*1000*/  R2UR UR5, R23 ;  /* 0x00000000170572ca */ /* 0x000fda00000e0000 */
[----:B------:R-:W-:Y:S01]  /*1010*/  STG.E desc[UR4][R4.64], R7 ;  /* 0x0000000704007986 */ /* 0x000fe2000c101904 */
[----:B------:R-:W-:Y:S05]  /*1020*/  EXIT ;  /* 0x000000000000794d */ /* 0x000fea0003800000 */
.L_x_11:
        /* <DEDUP_REMOVED lines=20> */
[----:B------:R-:W-:Y:S01]  /*1170*/  IMAD.MOV.U32 R3, RZ, RZ, R5 ;  /* 0x000000ffff037224 */ /* 0x000fe200078e0005 */
[----:B------:R-:W-:-:S07]  /*1180*/  MOV R2, 0x11a0 ;  /* 0x000011a000027802 */ /* 0x000fce0000000f00 */
[----:B------:R-:W-:Y:S05]  /*1190*/  CALL.REL.NOINC `($__internal_0_$__cuda_sm3x_div_rn_noftz_f32_slowpath) ;  /* 0x00000000001c7944 */ /* 0x000fea0003c00000 */
.L_x_15:
[----:B------:R-:W-:Y:S05]  /*11a0*/  BSYNC.RECONVERGENT B0 ;  /* 0x0000000000007941 */ /* 0x000fea0003800200 */
.L_x_14:
[----:B------:R-:W0:Y:S01]  /*11b0*/  LDC.64 R2, c[0x0][0x3d0] ;  /* 0x0000f400ff027b82 */ /* 0x000e220000000a00 */
[----:B------:R-:W-:Y:S02]  /*11c0*/  R2UR UR4, R22 ;  /* 0x00000000160472ca */ /* 0x000fe400000e0000 */
[----:B------:R-:W-:Y:S01]  /*11d0*/  R2UR UR5, R23 ;  /* 0x00000000170572ca */ /* 0x000fe200000e0000 */
[----:B0-----:R-:W-:-:S12]  /*11e0*/  IMAD.WIDE R2, R25, 0x4, R2 ;  /* 0x0000000419027825 */ /* 0x001fd800078e0202 */
[----:B------:R-:W-:Y:S01]  /*11f0*/  STG.E desc[UR4][R2.64], R7 ;  /* 0x0000000702007986 */ /* 0x000fe2000c101904 */
[----:B------:R-:W-:Y:S05]  /*1200*/  EXIT ;  /* 0x000000000000794d */ /* 0x000fea0003800000 */
        .weak           $__internal_0_$__cuda_sm3x_div_rn_noftz_f32_slowpath
        .type           $__internal_0_$__cuda_sm3x_div_rn_noftz_f32_slowpath,@function
        .size           $__internal_0_$__cuda_sm3x_div_rn_noftz_f32_slowpath,(.L_x_80 - $__internal_0_$__cuda_sm3x_div_rn_noftz_f32_slowpath)
$__internal_0_$__cuda_sm3x_div_rn_noftz_f32_slowpath:
[----:B------:R-:W-:Y:S01]  /*1210*/  SHF.R.U32.HI R7, RZ, 0x17, R3 ;  /* 0x00000017ff077819 */ /* 0x000fe20000011603 */
[----:B------:R-:W-:Y:S01]  /*1220*/  BSSY.RECONVERGENT B1, `(.L_x_16) ;  /* 0x0000062000017945 */ /* 0x000fe20003800200 */
[----:B------:R-:W-:Y:S02]  /*1230*/  SHF.R.U32.HI R6, RZ, 0x17, R0 ;  /* 0x00000017ff067819 */ /* 0x000fe40000011600 */
[----:B------:R-:W-:Y:S02]  /*1240*/  LOP3.LUT R12, R7, 0xff, RZ, 0xc0, !PT ;  /* 0x000000ff070c7812 */ /* 0x000fe400078ec0ff */
[----:B------:R-:W-:-:S03]  /*1250*/  LOP3.LUT R10, R6, 0xff, RZ, 0xc0, !PT ;  /* 0x000000ff060a7812 */ /* 0x000fc600078ec0ff */
[----:B------:R-:W-:Y:S02]  /*1260*/  VIADD R8, R12, 0xffffffff ;  /* 0xffffffff0c087836 */ /* 0x000fe40000000000 */
[----:B------:R-:W-:-:S03]  /*1270*/  VIADD R7, R10, 0xffffffff ;  /* 0xffffffff0a077836 */ /* 0x000fc60000000000 */
[----:B------:R-:W-:-:S04]  /*1280*/  ISETP.GT.U32.AND P0, PT, R8, 0xfd, PT ;  /* 0x000000fd0800780c */ /* 0x000fc80003f04070 */
[----:B------:R-:W-:-:S13]  /*1290*/  ISETP.GT.U32.OR P0, PT, R7, 0xfd, P0 ;  /* 0x000000fd0700780c */ /* 0x000fda0000704470 */
[----:B------:R-:W-:Y:S01]  /*12a0*/  @!P0 IMAD.MOV.U32 R6, RZ, RZ, RZ ;  /* 0x000000ffff068224 */ /* 0x000fe200078e00ff */
[----:B------:R-:W-:Y:S06]  /*12b0*/  @!P0 BRA `(.L_x_17) ;  /* 0x00000000005c8947 */ /* 0x000fec0003800000 */
[----:B------:R-:W-:Y:S02]  /*12c0*/  FSETP.GTU.FTZ.AND P0, PT, |R0|, +INF , PT ;  /* 0x7f8000000000780b */ /* 0x000fe40003f1c200 */
[----:B------:R-:W-:-:S04]  /*12d0*/  FSETP.GTU.FTZ.AND P1, PT, |R3|, +INF , PT ;  /* 0x7f8000000300780b */ /* 0x000fc80003f3c200 */
[----:B------:R-:W-:-:S13]  /*12e0*/  PLOP3.LUT P0, PT, P0, P1, PT, 0xf8, 0x8f ;  /* 0x00000000008f781c */ /* 0x000fda0000703f70 */
[----:B------:R-:W-:Y:S05]  /*12f0*/  @P0 BRA `(.L_x_18) ;  /* 0x00000004004c0947 */ /* 0x000fea0003800000 */
[----:B------:R-:W-:-:S13]  /*1300*/  LOP3.LUT P0, RZ, R3, 0x7fffffff, R0, 0xc8, !PT ;  /* 0x7fffffff03ff7812 */ /* 0x000fda000780c800 */
[----:B------:R-:W-:Y:S05]  /*1310*/  @!P0 BRA `(.L_x_19) ;  /* 0x00000004003c8947 */ /* 0x000fea0003800000 */
[C---:B------:R-:W-:Y:S02]  /*1320*/  FSETP.NEU.FTZ.AND P2, PT, |R0|.reuse, +INF , PT ;  /* 0x7f8000000000780b */ /* 0x040fe40003f5d200 */
[----:B------:R-:W-:Y:S02]  /*1330*/  FSETP.NEU.FTZ.AND P1, PT, |R3|, +INF , PT ;  /* 0x7f8000000300780b */ /* 0x000fe40003f3d200 */
[----:B------:R-:W-:-:S11]  /*1340*/  FSETP.NEU.FTZ.AND P0, PT, |R0|, +INF , PT ;  /* 0x7f8000000000780b */ /* 0x000fd60003f1d200 */
[----:B------:R-:W-:Y:S05]  /*1350*/  @!P1 BRA !P2, `(.L_x_19) ;  /* 0x00000004002c9947 */ /* 0x000fea0005000000 */
[----:B------:R-:W-:-:S04]  /*1360*/  LOP3.LUT P2, RZ, R0, 0x7fffffff, RZ, 0xc0, !PT ;  /* 0x7fffffff00ff7812 */ /* 0x000fc8000784c0ff */
[----:B------:R-:W-:-:S13]  /*1370*/  PLOP3.LUT P1, PT, P1, P2, PT, 0x2f, 0xf2 ;  /* 0x0000000000f2781c */ /* 0x000fda0000f24577 */
[----:B------:R-:W-:Y:S05]  /*1380*/  @P1 BRA `(.L_x_20) ;  /* 0x0000000400181947 */ /* 0x000fea0003800000 */
[----:B------:R-:W-:-:S04]  /*1390*/  LOP3.LUT P1, RZ, R3, 0x7fffffff, RZ, 0xc0, !PT ;  /* 0x7fffffff03ff7812 */ /* 0x000fc8000782c0ff */
[----:B------:R-:W-:-:S13]  /*13a0*/  PLOP3.LUT P0, PT, P0, P1, PT, 0x2f, 0xf2 ;  /* 0x0000000000f2781c */ /* 0x000fda0000702577 */
[----:B------:R-:W-:Y:S05]  /*13b0*/  @P0 BRA `(.L_x_21) ;  /* 0x0000000400000947 */ /* 0x000fea0003800000 */
[----:B------:R-:W-:Y:S02]  /*13c0*/  ISETP.GE.AND P0, PT, R7, RZ, PT ;  /* 0x000000ff0700720c */ /* 0x000fe40003f06270 */
[----:B------:R-:W-:-:S11]  /*13d0*/  ISETP.GE.AND P1, PT, R8, RZ, PT ;  /* 0x000000ff0800720c */ /* 0x000fd60003f26270 */
[----:B------:R-:W-:Y:S02]  /*13e0*/  @P0 IMAD.MOV.U32 R6, RZ, RZ, RZ ;  /* 0x000000ffff060224 */ /* 0x000fe400078e00ff */
[----:B------:R-:W-:Y:S01]  /*13f0*/  @!P0 FFMA R0, R0, 1.84467440737095516160e+19, RZ ;  /* 0x5f80000000008823 */ /* 0x000fe200000000ff */
[----:B------:R-:W-:Y:S02]  /*1400*/  @!P0 IMAD.MOV.U32 R6, RZ, RZ, -0x40 ;  /* 0xffffffc0ff068424 */ /* 0x000fe400078e00ff */
[----:B------:R-:W-:Y:S02]  /*1410*/  @!P1 FFMA R3, R3, 1.84467440737095516160e+19, RZ ;  /* 0x5f80000003039823 */ /* 0x000fe400000000ff */
[----:B------:R-:W-:-:S07]  /*1420*/  @!P1 VIADD R6, R6, 0x40 ;  /* 0x0000004006069836 */ /* 0x000fce0000000000 */
.L_x_17:
[----:B------:R-:W-:Y:S01]  /*1430*/  LEA R8, R12, 0xc0800000, 0x17 ;  /* 0xc08000000c087811 */ /* 0x000fe200078eb8ff */
[----:B------:R-:W-:Y:S04]  /*1440*/  BSSY.RECONVERGENT B2, `(.L_x_22) ;  /* 0x0000036000027945 */ /* 0x000fe80003800200 */
[----:B------:R-:W-:Y:S02]  /*1450*/  IMAD.IADD R8, R3, 0x1, -R8 ;  /* 0x0000000103087824 */ /* 0x000fe400078e0a08 */
[----:B------:R-:W-:Y:S02]  /*1460*/  VIADD R3, R10, 0xffffff81 ;  /* 0xffffff810a037836 */ /* 0x000fe40000000000 */
[----:B------:R-:W0:Y:S01]  /*1470*/  MUFU.RCP R7, R8 ;  /* 0x0000000800077308 */ /* 0x000e220000001000 */
[----:B------:R-:W-:Y:S01]  /*1480*/  FADD.FTZ R9, -R8, -RZ ;  /* 0x800000ff08097221 */ /* 0x000fe20000010100 */
[----:B------:R-:W-:-:S03]  /*1490*/  IMAD R0, R3, -0x800000, R0 ;  /* 0xff80000003007824 */ /* 0x000fc600078e0200 */
[----:B0-----:R-:W-:-:S04]  /*14a0*/  FFMA R10, R7, R9, 1 ;  /* 0x3f800000070a7423 */ /* 0x001fc80000000009 */
[----:B------:R-:W-:-:S04]  /*14b0*/  FFMA R14, R7, R10, R7 ;  /* 0x0000000a070e7223 */ /* 0x000fc80000000007 */
[----:B------:R-:W-:-:S04]  /*14c0*/  FFMA R7, R0, R14, RZ ;  /* 0x0000000e00077223 */ /* 0x000fc800000000ff */
[----:B------:R-:W-:-:S04]  /*14d0*/  FFMA R10, R9, R7, R0 ;  /* 0x00000007090a7223 */ /* 0x000fc80000000000 */
[----:B------:R-:W-:Y:S01]  /*14e0*/  FFMA R11, R14, R10, R7 ;  /* 0x0000000a0e0b7223 */ /* 0x000fe20000000007 */
[----:B------:R-:W-:-:S03]  /*14f0*/  IADD3 R7, PT, PT, R3, 0x7f, -R12 ;  /* 0x0000007f03077810 */ /* 0x000fc60007ffe80c */
[----:B------:R-:W-:Y:S02]  /*1500*/  FFMA R10, R9, R11, R0 ;  /* 0x0000000b090a7223 */ /* 0x000fe40000000000 */
[----:B------:R-:W-:Y:S02]  /*1510*/  IMAD.IADD R7, R7, 0x1, R6 ;  /* 0x0000000107077824 */ /* 0x000fe400078e0206 */
[----:B------:R-:W-:-:S05]  /*1520*/  FFMA R0, R14, R10, R11 ;  /* 0x0000000a0e007223 */ /* 0x000fca000000000b */
[----:B------:R-:W-:-:S04]  /*1530*/  SHF.R.U32.HI R3, RZ, 0x17, R0 ;  /* 0x00000017ff037819 */ /* 0x000fc80000011600 */
[----:B------:R-:W-:-:S05]  /*1540*/  LOP3.LUT R3, R3, 0xff, RZ, 0xc0, !PT ;  /* 0x000000ff03037812 */ /* 0x000fca00078ec0ff */
[----:B------:R-:W-:-:S04]  /*1550*/  IMAD.IADD R9, R3, 0x1, R7 ;  /* 0x0000000103097824 */ /* 0x000fc800078e0207 */
[----:B------:R-:W-:-:S05]  /*1560*/  VIADD R3, R9, 0xffffffff ;  /* 0xffffffff09037836 */ /* 0x000fca0000000000 */
[----:B------:R-:W-:-:S13]  /*1570*/  ISETP.GE.U32.AND P0, PT, R3, 0xfe, PT ;  /* 0x000000fe0300780c */ /* 0x000fda0003f06070 */
[----:B------:R-:W-:Y:S05]  /*1580*/  @!P0 BRA `(.L_x_23) ;  /* 0x0000000000808947 */ /* 0x000fea0003800000 */
[----:B------:R-:W-:-:S13]  /*1590*/  ISETP.GT.AND P0, PT, R9, 0xfe, PT ;  /* 0x000000fe0900780c */ /* 0x000fda0003f04270 */
[----:B------:R-:W-:Y:S05]  /*15a0*/  @P0 BRA `(.L_x_24) ;  /* 0x00000000006c0947 */ /* 0x000fea0003800000 */
[----:B------:R-:W-:-:S13]  /*15b0*/  ISETP.GE.AND P0, PT, R9, 0x1, PT ;  /* 0x000000010900780c */ /* 0x000fda0003f06270 */
[----:B------:R-:W-:Y:S05]  /*15c0*/  @P0 BRA `(.L_x_25) ;  /* 0x0000000000740947 */ /* 0x000fea0003800000 */
[----:B------:R-:W-:Y:S02]  /*15d0*/  ISETP.GE.AND P0, PT, R9, -0x18, PT ;  /* 0xffffffe80900780c */ /* 0x000fe40003f06270 */
[----:B------:R-:W-:-:S11]  /*15e0*/  LOP3.LUT R0, R0, 0x80000000, RZ, 0xc0, !PT ;  /* 0x8000000000007812 */ /* 0x000fd600078ec0ff */
[----:B------:R-:W-:Y:S05]  /*15f0*/  @!P0 BRA `(.L_x_25) ;  /* 0x0000000000688947 */ /* 0x000fea0003800000 */
[CCC-:B------:R-:W-:Y:S01]  /*1600*/  FFMA.RZ R3, R14.reuse, R10.reuse, R11.reuse ;  /* 0x0000000a0e037223 */ /* 0x1c0fe2000000c00b */
[C---:B------:R-:W-:Y:S02]  /*1610*/  VIADD R8, R9.reuse, 0x20 ;  /* 0x0000002009087836 */ /* 0x040fe40000000000 */
[CCC-:B------:R-:W-:Y:S01]  /*1620*/  FFMA.RM R6, R14.reuse, R10.reuse, R11.reuse ;  /* 0x0000000a0e067223 */ /* 0x1c0fe2000000400b */
[----:B------:R-:W-:Y:S02]  /*1630*/  ISETP.NE.AND P2, PT, R9, RZ, PT ;  /* 0x000000ff0900720c */ /* 0x000fe40003f45270 */
[----:B------:R-:W-:Y:S01]  /*1640*/  LOP3.LUT R7, R3, 0x7fffff, RZ, 0xc0, !PT ;  /* 0x007fffff03077812 */ /* 0x000fe200078ec0ff */
[----:B------:R-:W-:Y:S01]  /*1650*/  FFMA.RP R3, R14, R10, R11 ;  /* 0x0000000a0e037223 */ /* 0x000fe2000000800b */
[----:B------:R-:W-:Y:S01]  /*1660*/  ISETP.NE.AND P1, PT, R9, RZ, PT ;  /* 0x000000ff0900720c */ /* 0x000fe20003f25270 */
[----:B------:R-:W-:Y:S01]  /*1670*/  IMAD.MOV R9, RZ, RZ, -R9 ;  /* 0x000000ffff097224 */ /* 0x000fe200078e0a09 */
[----:B------:R-:W-:-:S02]  /*1680*/  LOP3.LUT R7, R7, 0x800000, RZ, 0xfc, !PT ;  /* 0x0080000007077812 */ /* 0x000fc400078efcff */
[----:B------:R-:W-:Y:S02]  /*1690*/  FSETP.NEU.FTZ.AND P0, PT, R3, R6, PT ;  /* 0x000000060300720b */ /* 0x000fe40003f1d000 */
[----:B------:R-:W-:Y:S02]  /*16a0*/  SHF.L.U32 R8, R7, R8, RZ ;  /* 0x0000000807087219 */ /* 0x000fe400000006ff */
[----:B------:R-:W-:Y:S02]  /*16b0*/  SEL R6, R9, RZ, P2 ;  /* 0x000000ff09067207 */ /* 0x000fe40001000000 */
[----:B------:R-:W-:Y:S02]  /*16c0*/  ISETP.NE.AND P1, PT, R8, RZ, P1 ;  /* 0x000000ff0800720c */ /* 0x000fe40000f25270 */
[----:B------:R-:W-:Y:S02]  /*16d0*/  SHF.R.U32.HI R6, RZ, R6, R7 ;  /* 0x00000006ff067219 */ /* 0x000fe40000011607 */
[----:B------:R-:W-:-:S02]  /*16e0*/  PLOP3.LUT P0, PT, P0, P1, PT, 0xf8, 0x8f ;  /* 0x00000000008f781c */ /* 0x000fc40000703f70 */
[----:B------:R-:W-:Y:S02]  /*16f0*/  SHF.R.U32.HI R8, RZ, 0x1, R6 ;  /* 0x00000001ff087819 */ /* 0x000fe40000011606 */
[----:B------:R-:W-:-:S04]  /*1700*/  SEL R3, RZ, 0x1, !P0 ;  /* 0x00000001ff037807 */ /* 0x000fc80004000000 */
[----:B------:R-:W-:-:S04]  /*1710*/  LOP3.LUT R3, R3, 0x1, R8, 0xf8, !PT ;  /* 0x0000000103037812 */ /* 0x000fc800078ef808 */
[----:B------:R-:W-:-:S05]  /*1720*/  LOP3.LUT R3, R3, R6, RZ, 0xc0, !PT ;  /* 0x0000000603037212 */ /* 0x000fca00078ec0ff */
[----:B------:R-:W-:-:S05]  /*1730*/  IMAD.IADD R3, R8, 0x1, R3 ;  /* 0x0000000108037824 */ /* 0x000fca00078e0203 */
[----:B------:R-:W-:Y:S01]  /*1740*/  LOP3.LUT R0, R3, R0, RZ, 0xfc, !PT ;  /* 0x0000000003007212 */ /* 0x000fe200078efcff */
[----:B------:R-:W-:Y:S06]  /*1750*/  BRA `(.L_x_25) ;  /* 0x0000000000107947 */ /* 0x000fec0003800000 */
.L_x_24:
[----:B------:R-:W-:-:S04]  /*1760*/  LOP3.LUT R0, R0, 0x80000000, RZ, 0xc0, !PT ;  /* 0x8000000000007812 */ /* 0x000fc800078ec0ff */
[----:B------:R-:W-:Y:S01]  /*1770*/  LOP3.LUT R0, R0, 0x7f800000, RZ, 0xfc, !PT ;  /* 0x7f80000000007812 */ /* 0x000fe200078efcff */
[----:B------:R-:W-:Y:S06]  /*1780*/  BRA `(.L_x_25) ;  /* 0x0000000000047947 */ /* 0x000fec0003800000 */
.L_x_23:
[----:B------:R-:W-:-:S07]  /*1790*/  IMAD R0, R7, 0x800000, R0 ;  /* 0x0080000007007824 */ /* 0x000fce00078e0200 */
.L_x_25:
[----:B------:R-:W-:Y:S05]  /*17a0*/  BSYNC.RECONVERGENT B2 ;  /* 0x0000000000027941 */ /* 0x000fea0003800200 */
.L_x_22:
[----:B------:R-:W-:Y:S05]  /*17b0*/  BRA `(.L_x_26) ;  /* 0x0000000000207947 */ /* 0x000fea0003800000 */
.L_x_21:
[----:B------:R-:W-:-:S04]  /*17c0*/  LOP3.LUT R0, R3, 0x80000000, R0, 0x48, !PT ;  /* 0x8000000003007812 */ /* 0x000fc800078e4800 */
[----:B------:R-:W-:Y:S01]  /*17d0*/  LOP3.LUT R0, R0, 0x7f800000, RZ, 0xfc, !PT ;  /* 0x7f80000000007812 */ /* 0x000fe200078efcff */
[----:B------:R-:W-:Y:S06]  /*17e0*/  BRA `(.L_x_26) ;  /* 0x0000000000147947 */ /* 0x000fec0003800000 */
.L_x_20:
[----:B------:R-:W-:Y:S01]  /*17f0*/  LOP3.LUT R0, R3, 0x80000000, R0, 0x48, !PT ;  /* 0x8000000003007812 */ /* 0x000fe200078e4800 */
[----:B------:R-:W-:Y:S06]  /*1800*/  BRA `(.L_x_26) ;  /* 0x00000000000c7947 */ /* 0x000fec0003800000 */
.L_x_19:
[----:B------:R-:W0:Y:S01]  /*1810*/  MUFU.RSQ R0, -QNAN ;  /* 0xffc0000000007908 */ /* 0x000e220000001400 */
[----:B------:R-:W-:Y:S05]  /*1820*/  BRA `(.L_x_26) ;  /* 0x0000000000047947 */ /* 0x000fea0003800000 */
.L_x_18:
[----:B------:R-:W-:-:S07]  /*1830*/  FADD.FTZ R0, R0, R3 ;  /* 0x0000000300007221 */ /* 0x000fce0000010000 */
.L_x_26:
[----:B------:R-:W-:Y:S05]  /*1840*/  BSYNC.RECONVERGENT B1 ;  /* 0x0000000000017941 */ /* 0x000fea0003800200 */
.L_x_16:
[----:B------:R-:W-:Y:S02]  /*1850*/  IMAD.MOV.U32 R3, RZ, RZ, 0x0 ;  /* 0x00000000ff037424 */ /* 0x000fe400078e00ff */
[----:B0-----:R-:W-:Y:S02]  /*1860*/  IMAD.MOV.U32 R7, RZ, RZ, R0 ;  /* 0x000000ffff077224 */ /* 0x001fe400078e0000 */
[----:B------:R-:W-:Y:S05]  /*1870*/  RET.REL.NODEC R2 `(_Z18kernel_gpuBasicOpsiPfiiPiiS0_iS_iiibS_) ;  /* 0xffffffe402e07950 */ /* 0x000fea0003c3ffff */
.L_x_27:
[----:B------:R-:W-:-:S00]  /*1880*/  BRA `(.L_x_27) ;  /* 0xfffffffc00fc7947 */ /* 0x000fc0000383ffff */
[----:B------:R-:W-:-:S00]  /*1890*/  NOP ;  /* 0x0000000000007918 */ /* 0x000fc00000000000 */
        /* <DEDUP_REMOVED lines=14> */
.L_x_80:


//--------------------- .text._Z22kernal_printSubsectionPfiiiiii --------------------------
	.section	.text._Z22kernal_printSubsectionPfiiiiii,"ax",@progbits
	.align	128
        .global         _Z22kernal_printSubsectionPfiiiiii
        .type           _Z22kernal_printSubsectionPfiiiiii,@function
        .size           _Z22kernal_printSubsectionPfiiiiii,(.L_x_82 - _Z22kernal_printSubsectionPfiiiiii)
        .other          _Z22kernal_printSubsectionPfiiiiii,@"STO_CUDA_ENTRY STV_DEFAULT"
_Z22kernal_printSubsectionPfiiiiii:
.text._Z22kernal_printSubsectionPfiiiiii:
[----:B------:R-:W0:Y:S01]  /*0000*/  LDC R1, c[0x0][0x37c] ;  /* 0x0000df00ff017b82 */ /* 0x000e220000000800 */
[----:B------:R-:W-:Y:S01]  /*0010*/  MOV R0, 0x0 ;  /* 0x0000000000007802 */ /* 0x000fe20000000f00 */
[----:B------:R-:W1:Y:S01]  /*0020*/  LDCU UR4, c[0x0][0x2f8] ;  /* 0x00005f00ff0477ac */ /* 0x000e620008000800 */
[----:B0-----:R-:W-:Y:S01]  /*0030*/  VIADD R1, R1, 0xffffffe8 ;  /* 0xffffffe801017836 */ /* 0x001fe20000000000 */
[----:B------:R-:W-:-:S04]  /*0040*/  CS2R R6, SRZ ;  /* 0x0000000000067805 */ /* 0x000fc8000001ff00 */
[----:B------:R0:W2:Y:S01]  /*0050*/  LDC.64 R8, c[0x4][R0] ;  /* 0x0100000000087b82 */ /* 0x0000a20000000a00 */
[----:B------:R-:W3:Y:S01]  /*0060*/  LDCU.64 UR6, c[0x4][0x10] ;  /* 0x01000200ff0677ac */ /* 0x000ee20008000a00 */
[----:B------:R-:W4:Y:S01]  /*0070*/  LDCU UR8, c[0x0][0x388] ;  /* 0x00007100ff0877ac */ /* 0x000f220008000800 */
[----:B------:R-:W5:Y:S01]  /*0080*/  LDCU UR5, c[0x0][0x2fc] ;  /* 0x00005f80ff0577ac */ /* 0x000f620008000800 */
[----:B------:R-:W0:Y:S01]  /*0090*/  LDCU UR36, c[0x0][0x38c] ;  /* 0x00007180ff2477ac */ /* 0x000e220008000800 */
[----:B-1----:R-:W-:Y:S01]  /*00a0*/  IADD3 R18, P0, PT, R1, UR4, RZ ;  /* 0x0000000401127c10 */ /* 0x002fe2000ff1e0ff */
[----:B---3--:R-:W-:Y:S02]  /*00b0*/  IMAD.U32 R4, RZ, RZ, UR6 ;  /* 0x00000006ff047e24 */ /* 0x008fe4000f8e00ff */
[----:B------:R-:W-:Y:S02]  /*00c0*/  IMAD.U32 R5, RZ, RZ, UR7 ;  /* 0x00000007ff057e24 */ /* 0x000fe4000f8e00ff */
[----:B----4-:R-:W-:Y:S01]  /*00d0*/  IMAD.U32 R16, RZ, RZ, UR8 ;  /* 0x00000008ff107e24 */ /* 0x010fe2000f8e00ff */
[----:B0----5:R-:W-:-:S07]  /*00e0*/  IADD3.X R2, PT, PT, RZ, UR5, RZ, P0, !PT ;  /* 0x00000005ff027c10 */ /* 0x021fce00087fe4ff */
[----:B------:R-:W-:-:S07]  /*00f0*/  LEPC R20, `(.L_x_28) ;  /* 0x000000001014794e */ /* 0x000fce0000000000 */
[----:B--2---:R-:W-:Y:S05]  /*0100*/  CALL.ABS.NOINC R8 ;  /* 0x0000000008007343 */ /* 0x004fea0003c00000 */
.L_x_28:
[----:B------:R-:W0:Y:S02]  /*0110*/  LDC.64 R4, c[0x0][0x388] ;  /* 0x0000e200ff047b82 */ /* 0x000e240000000a00 */
[----:B0-----:R-:W-:-:S13]  /*0120*/  ISETP.GE.AND P0, PT, R4, R5, PT ;  /* 0x000000050400720c */ /* 0x001fda0003f06270 */
[----:B------:R-:W-:Y:S05]  /*0130*/  @P0 EXIT ;  /* 0x000000000000094d */ /* 0x000fea0003800000 */
[----:B------:R-:W0:Y:S02]  /*0140*/  LDCU.64 UR4, c[0x0][0x390] ;  /* 0x00007200ff0477ac */ /* 0x000e240008000a00 */
[----:B0-----:R-:W-:-:S09]  /*0150*/  UISETP.GE.AND UP0, UPT, UR4, UR5, UPT ;  /* 0x000000050400728c */ /* 0x001fd2000bf06270 */
[----:B------:R-:W-:Y:S05]  /*0160*/  BRA.U UP0, `(.L_x_29) ;  /* 0x0000002900187547 */ /* 0x000fea000b800000 */
[----:B------:R-:W0:Y:S02]  /*0170*/  LDC.64 R28, c[0x0][0x358] ;  /* 0x0000d600ff1c7b82 */ /* 0x000e240000000a00 */
.L_x_67:
[----:B------:R-:W1:Y:S01]  /*0180*/  LDCU.64 UR6, c[0x0][0x390] ;  /* 0x00007200ff0677ac */ /* 0x000e620008000a00 */
[----:B------:R-:W2:Y:S01]  /*0190*/  LDCU UR5, c[0x0][0x390] ;  /* 0x00007200ff0577ac */ /* 0x000ea20008000800 */
[----:B-1----:R-:W-:-:S04]  /*01a0*/  UIADD3 UR4, UPT, UPT, UR6, -UR7, URZ ;  /* 0x8000000706047290 */ /* 0x002fc8000fffe0ff */
[----:B------:R-:W-:Y:S01]  /*01b0*/  UISETP.GT.U32.AND UP0, UPT, UR4, -0x10, UPT ;  /* 0xfffffff00400788c */ /* 0x000fe2000bf04070 */
[----:B--2---:R-:W-:-:S08]  /*01c0*/  IMAD.U32 R17, RZ, RZ, UR5 ;  /* 0x00000005ff117e24 */ /* 0x004fd0000f8e00ff */
[----:B------:R-:W-:Y:S05]  /*01d0*/  BRA.U UP0, `(.L_x_30) ;  /* 0x0000001100cc7547 */ /* 0x000fea000b800000 */
[----:B------:R-:W1:Y:S01]  /*01e0*/  LDC R3, c[0x0][0x39c] ;  /* 0x0000e700ff037b82 */ /* 0x000e620000000800 */
[----:B------:R-:W-:Y:S01]  /*01f0*/  UIADD3 UR4, UPT, UPT, -UR6, UR7, URZ ;  /* 0x0000000706047290 */ /* 0x000fe2000fffe1ff */
[----:B------:R-:W-:Y:S01]  /*0200*/  BSSY.RECONVERGENT B6, `(.L_x_31) ;  /* 0x000012f000067945 */ /* 0x000fe20003800200 */
[----:B------:R-:W-:Y:S02]  /*0210*/  UIADD3 UR5, UPT, UPT, UR6, 0x7, URZ ;  /* 0x0000000706057890 */ /* 0x000fe4000fffe0ff */
[----:B------:R-:W-:-:S04]  /*0220*/  ULOP3.LUT UR4, UR4, 0xfffffff0, URZ, 0xc0, !UPT ;  /* 0xfffffff004047892 */ /* 0x000fc8000f8ec0ff */
[----:B------:R-:W-:Y:S01]  /*0230*/  UIADD3 UR4, UPT, UPT, -UR4, URZ, URZ ;  /* 0x000000ff04047290 */ /* 0x000fe2000fffe1ff */
[----:B------:R-:W-:-:S05]  /*0240*/  IMAD.U32 R23, RZ, RZ, UR5 ;  /* 0x00000005ff177e24 */ /* 0x000fca000f8e00ff */
[----:B------:R-:W-:Y:S02]  /*0250*/  IMAD.U32 R19, RZ, RZ, UR4 ;  /* 0x00000004ff137e24 */ /* 0x000fe4000f8e00ff */
[----:B-1----:R-:W-:-:S07]  /*0260*/  IMAD R24, R16, R3, UR6 ;  /* 0x0000000610187e24 */ /* 0x002fce000f8e0203 */
.L_x_48:
[----:B------:R-:W1:Y:S01]  /*0270*/  LDC.64 R26, c[0x0][0x380] ;  /* 0x0000e000ff1a7b82 */ /* 0x000e620000000a00 */
[----:B0-----:R-:W-:Y:S02]  /*0280*/  R2UR UR4, R28 ;  /* 0x000000001c0472ca */ /* 0x001fe400000e0000 */
[----:B------:R-:W-:Y:S01]  /*0290*/  R2UR UR5, R29 ;  /* 0x000000001d0572ca */ /* 0x000fe200000e0000 */
[----:B-1----:R-:W-:-:S12]  /*02a0*/  IMAD.WIDE R26, R24, 0x4, R26 ;  /* 0x00000004181a7825 */ /* 0x002fd800078e021a */
[----:B------:R-:W2:Y:S01]  /*02b0*/  LDG.E R0, desc[UR4][R26.64] ;  /* 0x000000041a007981 */ /* 0x000ea2000c1e1900 */
[----:B------:R-:W-:Y:S01]  /*02c0*/  MOV R8, 0x0 ;  /* 0x0000000000087802 */ /* 0x000fe20000000f00 */
[----:B------:R-:W-:Y:S01]  /*02d0*/  VIADD R17, R23, 0xfffffff9 ;  /* 0xfffffff917117836 */ /* 0x000fe20000000000 */
[----:B------:R-:W0:Y:S01]  /*02e0*/  LDCU.64 UR4, c[0x4][0x18] ;  /* 0x01000300ff0477ac */ /* 0x000e220008000a00 */
[----:B------:R1:W-:Y:S01]  /*02f0*/  STL [R1+0x8], R24 ;  /* 0x0000081801007387 */ /* 0x0003e20000100800 */
[----:B------:R-:W-:Y:S01]  /*0300*/  IADD3 R19, PT, PT, R19, 0x10, RZ ;  /* 0x0000001013137810 */ /* 0x000fe20007ffe0ff */
[----:B------:R-:W-:Y:S01]  /*0310*/  IMAD.MOV.U32 R6, RZ, RZ, R18 ;  /* 0x000000ffff067224 */ /* 0x000fe200078e0012 */
[----:B------:R-:W3:Y:S01]  /*0320*/  LDC.64 R8, c[0x4][R8] ;  /* 0x0100000008087b82 */ /* 0x000ee20000000a00 */
[----:B------:R1:W-:Y:S01]  /*0330*/  STL.64 [R1], R16 ;  /* 0x0000001001007387 */ /* 0x0003e20000100a00 */
[----:B------:R-:W-:Y:S01]  /*0340*/  ISETP.NE.AND P0, PT, R19, RZ, PT ;  /* 0x000000ff1300720c */ /* 0x000fe20003f05270 */
[----:B------:R-:W-:-:S03]  /*0350*/  IMAD.MOV.U32 R7, RZ, RZ, R2 ;  /* 0x000000ffff077224 */ /* 0x000fc600078e0002 */
[----:B------:R-:W-:Y:S01]  /*0360*/  P2R R25, PR, RZ, 0x1 ;  /* 0x00000001ff197803 */ /* 0x000fe20000000000 */
[----:B0-----:R-:W-:Y:S02]  /*0370*/  IMAD.U32 R4, RZ, RZ, UR4 ;  /* 0x00000004ff047e24 */ /* 0x001fe4000f8e00ff */
[----:B------:R-:W-:Y:S01]  /*0380*/  IMAD.U32 R5, RZ, RZ, UR5 ;  /* 0x00000005ff057e24 */ /* 0x000fe2000f8e00ff */
[----:B--2---:R-:W0:Y:S02]  /*0390*/  F2F.F64.F32 R10, R0 ;  /* 0x00000000000a7310 */ /* 0x004e240000201800 */
[----:B0--3--:R1:W-:Y:S04]  /*03a0*/  STL.64 [R1+0x10], R10 ;  /* 0x0000100a01007387 */ /* 0x0093e80000100a00 */
[----:B------:R-:W-:-:S07]  /*03b0*/  LEPC R20, `(.L_x_32) ;  /* 0x000000001014794e */ /* 0x000fce0000000000 */
[----:B-1----:R-:W-:Y:S05]  /*03c0*/  CALL.ABS.NOINC R8 ;  /* 0x0000000008007343 */ /* 0x002fea0003c00000 */
.L_x_32:
[----:B------:R-:W-:Y:S02]  /*03d0*/  R2UR UR4, R28 ;  /* 0x000000001c0472ca */ /* 0x000fe400000e0000 */
[----:B------:R-:W-:-:S13]  /*03e0*/  R2UR UR5, R29 ;  /* 0x000000001d0572ca */ /* 0x000fda00000e0000 */
[----:B------:R-:W2:Y:S01]  /*03f0*/  LDG.E R3, desc[UR4][R26.64+0x4] ;  /* 0x000004041a037981 */ /* 0x000ea2000c1e1900 */
[----:B------:R-:W-:Y:S01]  /*0400*/  IADD3 R13, PT, PT, R23, -0x6, RZ ;  /* 0xfffffffa170d7810 */ /* 0x000fe20007ffe0ff */
[----:B------:R-:W-:Y:S01]  /*0410*/  IMAD.MOV.U32 R12, RZ, RZ, R16 ;  /* 0x000000ffff0c7224 */ /* 0x000fe200078e0010 */
[----:B------:R-:W-:Y:S01]  /*0420*/  MOV R17, 0x0 ;  /* 0x0000000000117802 */ /* 0x000fe20000000f00 */
[----:B------:R-:W-:Y:S01]  /*0430*/  VIADD R0, R24, 0x1 ;  /* 0x0000000118007836 */ /* 0x000fe20000000000 */
[----:B------:R-:W0:Y:S01]  /*0440*/  LDCU.64 UR4, c[0x4][0x18] ;  /* 0x01000300ff0477ac */ /* 0x000e220008000a00 */
[----:B------:R-:W-:Y:S01]  /*0450*/  MOV R6, R18 ;  /* 0x0000001200067202 */ /* 0x000fe20000000f00 */
[----:B------:R1:W-:Y:S01]  /*0460*/  STL.64 [R1], R12 ;  /* 0x0000000c01007387 */ /* 0x0003e20000100a00 */
[----:B------:R1:W3:Y:S01]  /*0470*/  LDC.64 R8, c[0x4][R17] ;  /* 0x0100000011087b82 */ /* 0x0002e20000000a00 */
[----:B------:R-:W-:Y:S02]  /*0480*/  IMAD.MOV.U32 R7, RZ, RZ, R2 ;  /* 0x000000ffff077224 */ /* 0x000fe400078e0002 */
[----:B------:R1:W-:Y:S01]  /*0490*/  STL [R1+0x8], R0 ;  /* 0x0000080001007387 */ /* 0x0003e20000100800 */
[----:B0-----:R-:W-:-:S02]  /*04a0*/  IMAD.U32 R4, RZ, RZ, UR4 ;  /* 0x00000004ff047e24 */ /* 0x001fc4000f8e00ff */
[----:B------:R-:W-:Y:S01]  /*04b0*/  IMAD.U32 R5, RZ, RZ, UR5 ;  /* 0x00000005ff057e24 */ /* 0x000fe2000f8e00ff */
[----:B--2---:R-:W0:Y:S02]  /*04c0*/  F2F.F64.F32 R10, R3 ;  /* 0x00000003000a7310 */ /* 0x004e240000201800 */
[----:B0--3--:R1:W-:Y:S04]  /*04d0*/  STL.64 [R1+0x10], R10 ;  /* 0x0000100a01007387 */ /* 0x0093e80000100a00 */
[----:B------:R-:W-:-:S07]  /*04e0*/  LEPC R20, `(.L_x_33) ;  /* 0x000000001014794e */ /* 0x000fce0000000000 */
[----:B-1----:R-:W-:Y:S05]  /*04f0*/  CALL.ABS.NOINC R8 ;  /* 0x0000000008007343 */ /* 0x002fea0003c00000 */
.L_x_33:
[----:B------:R-:W-:Y:S02]  /*0500*/  R2UR UR4, R28 ;  /* 0x000000001c0472ca */ /* 0x000fe400000e0000 */
[----:B------:R-:W-:-:S13]  /*0510*/  R2UR UR5, R29 ;  /* 0x000000001d0572ca */ /* 0x000fda00000e0000 */
[----:B------:R-:W2:Y:S01]  /*0520*/  LDG.E R3, desc[UR4][R26.64+0x8] ;  /* 0x000008041a037981 */ /* 0x000ea2000c1e1900 */
[----:B------:R-:W-:Y:S01]  /*0530*/  VIADD R13, R23, 0xfffffffb ;  /* 0xfffffffb170d7836 */ /* 0x000fe20000000000 */
[----:B------:R0:W1:Y:S01]  /*0540*/  LDC.64 R8, c[0x4][R17] ;  /* 0x0100000011087b82 */ /* 0x0000620000000a00 */
[----:B------:R-:W-:Y:S01]  /*0550*/  IMAD.MOV.U32 R12, RZ, RZ, R16 ;  /* 0x000000ffff0c7224 */ /* 0x000fe200078e0010 */
[----:B------:R-:W3:Y:S01]  /*0560*/  LDCU.64 UR4, c[0x4][0x18] ;  /* 0x01000300ff0477ac */ /* 0x000ee20008000a00 */
[----:B------:R-:W-:Y:S02]  /*0570*/  VIADD R0, R24, 0x2 ;  /* 0x0000000218007836 */ /* 0x000fe40000000000 */
[----:B------:R-:W-:Y:S01]  /*0580*/  IMAD.MOV.U32 R6, RZ, RZ, R18 ;  /* 0x000000ffff067224 */ /* 0x000fe200078e0012 */
[----:B------:R0:W-:Y:S01]  /*0590*/  STL.64 [R1], R12 ;  /* 0x0000000c01007387 */ /* 0x0001e20000100a00 */
[----:B------:R-:W-:-:S03]  /*05a0*/  IMAD.MOV.U32 R7, RZ, RZ, R2 ;  /* 0x000000ffff077224 */ /* 0x000fc600078e0002 */
[----:B------:R0:W-:Y:S01]  /*05b0*/  STL [R1+0x8], R0 ;  /* 0x0000080001007387 */ /* 0x0001e20000100800 */
[----:B---3--:R-:W-:Y:S01]  /*05c0*/  MOV R4, UR4 ;  /* 0x0000000400047c02 */ /* 0x008fe20008000f00 */
[----:B------:R-:W-:Y:S01]  /*05d0*/  IMAD.U32 R5, RZ, RZ, UR5 ;  /* 0x00000005ff057e24 */ /* 0x000fe2000f8e00ff */
[----:B--2---:R-:W2:Y:S02]  /*05e0*/  F2F.F64.F32 R10, R3 ;  /* 0x00000003000a7310 */ /* 0x004ea40000201800 */
[----:B-12---:R0:W-:Y:S04]  /*05f0*/  STL.64 [R1+0x10], R10 ;  /* 0x0000100a01007387 */ /* 0x0061e80000100a00 */
[----:B------:R-:W-:-:S07]  /*0600*/  LEPC R20, `(.L_x_34) ;  /* 0x000000001014794e */ /* 0x000fce0000000000 */
[----:B0-----:R-:W-:Y:S05]  /*0610*/  CALL.ABS.NOINC R8 ;  /* 0x0000000008007343 */ /* 0x001fea0003c00000 */
.L_x_34:
[----:B------:R-:W-:Y:S02]  /*0620*/  R2UR UR4, R28 ;  /* 0x000000001c0472ca */ /* 0x000fe400000e0000 */
[----:B------:R-:W-:-:S13]  /*0630*/  R2UR UR5, R29 ;  /* 0x000000001d0572ca */ /* 0x000fda00000e0000 */
[----:B------:R-:W2:Y:S01]  /*0640*/  LDG.E R3, desc[UR4][R26.64+0xc] ;  /* 0x00000c041a037981 */ /* 0x000ea2000c1e1900 */
[----:B------:R-:W-:Y:S01]  /*0650*/  VIADD R13, R23, 0xfffffffc ;  /* 0xfffffffc170d7836 */ /* 0x000fe20000000000 */
[----:B------:R-:W-:Y:S01]  /*0660*/  MOV R12, R16 ;  /* 0x00000010000c7202 */ /* 0x000fe20000000f00 */
[----:B------:R-:W-:Y:S01]  /*0670*/  VIADD R0, R24, 0x3 ;  /* 0x0000000318007836 */ /* 0x000fe20000000000 */
[----:B------:R0:W1:Y:S01]  /*0680*/  LDC.64 R8, c[0x4][R17] ;  /* 0x0100000011087b82 */ /* 0x0000620000000a00 */
[----:B------:R-:W3:Y:S01]  /*0690*/  LDCU.64 UR4, c[0x4][0x18] ;  /* 0x01000300ff0477ac */ /* 0x000ee20008000a00 */
[----:B------:R-:W-:Y:S01]  /*06a0*/  IMAD.MOV.U32 R6, RZ, RZ, R18 ;  /* 0x000000ffff067224 */ /* 0x000fe200078e0012 */
[----:B------:R0:W-:Y:S01]  /*06b0*/  STL.64 [R1], R12 ;  /* 0x0000000c01007387 */ /* 0x0001e20000100a00 */
[----:B------:R-:W-:-:S03]  /*06c0*/  MOV R7, R2 ;  /* 0x0000000200077202 */ /* 0x000fc60000000f00 */
[----:B------:R0:W-:Y:S01]  /*06d0*/  STL [R1+0x8], R0 ;  /* 0x0000080001007387 */ /* 0x0001e20000100800 */
[----:B---3--:R-:W-:Y:S02]  /*06e0*/  IMAD.U32 R4, RZ, RZ, UR4 ;  /* 0x00000004ff047e24 */ /* 0x008fe4000f8e00ff */
[----:B------:R-:W-:Y:S01]  /*06f0*/  IMAD.U32 R5, RZ, RZ, UR5 ;  /* 0x00000005ff057e24 */ /* 0x000fe2000f8e00ff */
[----:B--2---:R-:W2:Y:S02]  /*0700*/  F2F.F64.F32 R10, R3 ;  /* 0x00000003000a7310 */ /* 0x004ea40000201800 */
[----:B-12---:R0:W-:Y:S04]  /*0710*/  STL.64 [R1+0x10], R10 ;  /* 0x0000100a01007387 */ /* 0x0061e80000100a00 */
[----:B------:R-:W-:-:S07]  /*0720*/  LEPC R20, `(.L_x_35) ;  /* 0x000000001014794e */ /* 0x000fce0000000000 */
[----:B0-----:R-:W-:Y:S05]  /*0730*/  CALL.ABS.NOINC R8 ;  /* 0x0000000008007343 */ /* 0x001fea0003c00000 */
.L_x_35:
        /* <DEDUP_REMOVED lines=12> */
[----:B---3--:R-:W-:Y:S01]  /*0800*/  IMAD.U32 R4, RZ, RZ, UR4 ;  /* 0x00000004ff047e24 */ /* 0x008fe2000f8e00ff */
[----:B------:R-:W-:Y:S01]  /*0810*/  MOV R5, UR5 ;  /* 0x0000000500057c02 */ /* 0x000fe20008000f00 */
[----:B--2---:R-:W2:Y:S02]  /*0820*/  F2F.F64.F32 R10, R3 ;  /* 0x00000003000a7310 */ /* 0x004ea40000201800 */
[----:B-12---:R0:W-:Y:S04]  /*0830*/  STL.64 [R1+0x10], R10 ;  /* 0x0000100a01007387 */ /* 0x0061e80000100a00 */
[----:B------:R-:W-:-:S07]  /*0840*/  LEPC R20, `(.L_x_36) ;  /* 0x000000001014794e */ /* 0x000fce0000000000 */
[----:B0-----:R-:W-:Y:S05]  /*0850*/  CALL.ABS.NOINC R8 ;  /* 0x0000000008007343 */ /* 0x001fea0003c00000 */
.L_x_36:
[----:B------:R-:W-:Y:S02]  /*0860*/  R2UR UR4, R28 ;  /* 0x000000001c0472ca */ /* 0x000fe400000e0000 */
[----:B------:R-:W-:-:S13]  /*0870*/  R2UR UR5, R29 ;  /* 0x000000001d0572ca */ /* 0x000fda00000e0000 */
[----:B------:R-:W2:Y:S01]  /*0880*/  LDG.E R3, desc[UR4][R26.64+0x14] ;  /* 0x000014041a037981 */ /* 0x000ea2000c1e1900 */
[----:B------:R-:W-:Y:S01]  /*0890*/  VIADD R13, R23, 0xfffffffe ;  /* 0xfffffffe170d7836 */ /* 0x000fe20000000000 */
[----:B------:R-:W-:Y:S01]  /*08a0*/  IADD3 R0, PT, PT, R24, 0x5, RZ ;  /* 0x0000000518007810 */ /* 0x000fe20007ffe0ff */
[----:B------:R-:W-:Y:S01]  /*08b0*/  IMAD.MOV.U32 R12, RZ, RZ, R16 ;  /* 0x000000ffff0c7224 */ /* 0x000fe200078e0010 */
[----:B------:R0:W1:Y:S01]  /*08c0*/  LDC.64 R8, c[0x4][R17] ;  /* 0x0100000011087b82 */ /* 0x0000620000000a00 */
[----:B------:R-:W3:Y:S01]  /*08d0*/  LDCU.64 UR4, c[0x4][0x18] ;  /* 0x01000300ff0477ac */ /* 0x000ee20008000a00 */
[----:B------:R-:W-:Y:S01]  /*08e0*/  IMAD.MOV.U32 R6, RZ, RZ, R18 ;  /* 0x000000ffff067224 */ /* 0x000fe200078e0012 */
[----:B------:R0:W-:Y:S01]  /*08f0*/  STL [R1+0x8], R0 ;  /* 0x0000080001007387 */ /* 0x0001e20000100800 */
[----:B------:R-:W-:-:S03]  /*0900*/  IMAD.MOV.U32 R7, RZ, RZ, R2 ;  /* 0x000000ffff077224 */ /* 0x000fc600078e0002 */
[----:B------:R0:W-:Y:S01]  /*0910*/  STL.64 [R1], R12 ;  /* 0x0000000c01007387 */ /* 0x0001e20000100a00 */
[----:B---3--:R-:W-:Y:S02]  /*0920*/  IMAD.U32 R4, RZ, RZ, UR4 ;  /* 0x00000004ff047e24 */ /* 0x008fe4000f8e00ff */
[----:B------:R-:W-:Y:S01]  /*0930*/  IMAD.U32 R5, RZ, RZ, UR5 ;  /* 0x00000005ff057e24 */ /* 0x000fe2000f8e00ff */
[----:B--2---:R-:W2:Y:S02]  /*0940*/  F2F.F64.F32 R10, R3 ;  /* 0x00000003000a7310 */ /* 0x004ea40000201800 */
[----:B-12---:R0:W-:Y:S04]  /*0950*/  STL.64 [R1+0x10], R10 ;  /* 0x0000100a01007387 */ /* 0x0061e80000100a00 */
[----:B------:R-:W-:-:S07]  /*0960*/  LEPC R20, `(.L_x_37) ;  /* 0x000000001014794e */ /* 0x000fce0000000000 */
[----:B0-----:R-:W-:Y:S05]  /*0970*/  CALL.ABS.NOINC R8 ;  /* 0x0000000008007343 */ /* 0x001fea0003c00000 */
.L_x_37:
[----:B------:R-:W-:Y:S02]  /*0980*/  R2UR UR4, R28 ;  /* 0x000000001c0472ca */ /* 0x000fe400000e0000 */
[----:B------:R-:W-:-:S13]  /*0990*/  R2UR UR5, R29 ;  /* 0x000000001d0572ca */ /* 0x000fda00000e0000 */
[----:B------:R-:W2:Y:S01]  /*09a0*/  LDG.E R3, desc[UR4][R26.64+0x18] ;  /* 0x000018041a037981 */ /* 0x000ea2000c1e1900 */
[----:B------:R-:W-:Y:S01]  /*09b0*/  IADD3 R13, PT, PT, R23, -0x1, RZ ;  /* 0xffffffff170d7810 */ /* 0x000fe20007ffe0ff */
[----:B------:R-:W-:Y:S01]  /*09c0*/  IMAD.MOV.U32 R12, RZ, RZ, R16 ;  /* 0x000000ffff0c7224 */ /* 0x000fe200078e0010 */
[----:B------:R0:W1:Y:S01]  /*09d0*/  LDC.64 R8, c[0x4][R17] ;  /* 0x0100000011087b82 */ /* 0x0000620000000a00 */
[----:B------:R-:W-:Y:S01]  /*09e0*/  VIADD R0, R24, 0x6 ;  /* 0x0000000618007836 */ /* 0x000fe20000000000 */
[----:B------:R-:W3:Y:S01]  /*09f0*/  LDCU.64 UR4, c[0x4][0x18] ;  /* 0x01000300ff0477ac */ /* 0x000ee20008000a00 */
[----:B------:R-:W-:Y:S01]  /*0a00*/  MOV R6, R18 ;  /* 0x0000001200067202 */ /* 0x000fe20000000f00 */
[----:B------:R0:W-:Y:S01]  /*0a10*/  STL.64 [R1], R12 ;  /* 0x0000000c01007387 */ /* 0x0001e20000100a00 */
[----:B------:R-:W-:-:S03]  /*0a20*/  IMAD.MOV.U32 R7, RZ, RZ, R2 ;  /* 0x000000ffff077224 */ /* 0x000fc600078e0002 */
[----:B------:R0:W-:Y:S01]  /*0a30*/  STL [R1+0x8], R0 ;  /* 0x0000080001007387 */ /* 0x0001e20000100800 */
[----:B---3--:R-:W-:Y:S02]  /*0a40*/  IMAD.U32 R4, RZ, RZ, UR4 ;  /* 0x00000004ff047e24 */ /* 0x008fe4000f8e00ff */
[----:B------:R-:W-:Y:S01]  /*0a50*/  IMAD.U32 R5, RZ, RZ, UR5 ;  /* 0x00000005ff057e24 */ /* 0x000fe2000f8e00ff */
[----:B--2---:R-:W2:Y:S02]  /*0a60*/  F2F.F64.F32 R10, R3 ;  /* 0x00000003000a7310 */ /* 0x004ea40000201800 */
[----:B-12---:R0:W-:Y:S04]  /*0a70*/  STL.64 [R1+0x10], R10 ;  /* 0x0000100a01007387 */ /* 0x0061e80000100a00 */
[----:B------:R-:W-:-:S07]  /*0a80*/  LEPC R20, `(.L_x_38) ;  /* 0x000000001014794e */ /* 0x000fce0000000000 */
[----:B0-----:R-:W-:Y:S05]  /*0a90*/  CALL.ABS.NOINC R8 ;  /* 0x0000000008007343 */ /* 0x001fea0003c00000 */
.L_x_38:
[----:B------:R-:W-:Y:S02]  /*0aa0*/  R2UR UR4, R28 ;  /* 0x000000001c0472ca */ /* 0x000fe400000e0000 */
[----:B------:R-:W-:-:S13]  /*0ab0*/  R2UR UR5, R29 ;  /* 0x000000001d0572ca */ /* 0x000fda00000e0000 */
[----:B------:R-:W2:Y:S01]  /*0ac0*/  LDG.E R3, desc[UR4][R26.64+0x1c] ;  /* 0x00001c041a037981 */ /* 0x000ea2000c1e1900 */
[----:B------:R-:W-:Y:S01]  /*0ad0*/  VIADD R0, R24, 0x7 ;  /* 0x0000000718007836 */ /* 0x000fe20000000000 */
[----:B------:R0:W1:Y:S01]  /*0ae0*/  LDC.64 R8, c[0x4][R17] ;  /* 0x0100000011087b82 */ /* 0x0000620000000a00 */
[----:B------:R-:W-:Y:S01]  /*0af0*/  IMAD.MOV.U32 R22, RZ, RZ, R16 ;  /* 0x000000ffff167224 */ /* 0x000fe200078e0010 */
[----:B------:R-:W3:Y:S01]  /*0b00*/  LDCU.64 UR4, c[0x4][0x18] ;  /* 0x01000300ff0477ac */ /* 0x000ee20008000a00 */
[----:B------:R-:W-:Y:S01]  /*0b10*/  IMAD.MOV.U32 R6, RZ, RZ, R18 ;  /* 0x000000ffff067224 */ /* 0x000fe200078e0012 */
[----:B------:R0:W-:Y:S01]  /*0b20*/  STL [R1+0x8], R0 ;  /* 0x0000080001007387 */ /* 0x0001e20000100800 */
[----:B------:R-:W-:-:S03]  /*0b30*/  IMAD.MOV.U32 R7, RZ, RZ, R2 ;  /* 0x000000ffff077224 */ /* 0x000fc600078e0002 */
[----:B------:R0:W-:Y:S01]  /*0b40*/  STL.64 [R1], R22 ;  /* 0x0000001601007387 */ /* 0x0001e20000100a00 */
[----:B---3--:R-:W-:Y:S01]  /*0b50*/  IMAD.U32 R4, RZ, RZ, UR4 ;  /* 0x00000004ff047e24 */ /* 0x008fe2000f8e00ff */
[----:B------:R-:W-:Y:S01]  /*0b60*/  MOV R5, UR5 ;  /* 0x0000000500057c02 */ /* 0x000fe20008000f00 */
[----:B--2---:R-:W2:Y:S02]  /*0b70*/  F2F.F64.F32 R10, R3 ;  /* 0x00000003000a7310 */ /* 0x004ea40000201800 */
[----:B-12---:R0:W-:Y:S04]  /*0b80*/  STL.64 [R1+0x10], R10 ;  /* 0x0000100a01007387 */ /* 0x0061e80000100a00 */
[----:B------:R-:W-:-:S07]  /*0b90*/  LEPC R20, `(.L_x_39) ;  /* 0x000000001014794e */ /* 0x000fce0000000000 */
[----:B0-----:R-:W-:Y:S05]  /*0ba0*/  CALL.ABS.NOINC R8 ;  /* 0x0000000008007343 */ /* 0x001fea0003c00000 */
.L_x_39:
        /* <DEDUP_REMOVED lines=18> */
.L_x_40:
[----:B------:R-:W-:Y:S02]  /*0cd0*/  R2UR UR4, R28 ;  /* 0x000000001c0472ca */ /* 0x000fe400000e0000 */
[----:B------:R-:W-:-:S13]  /*0ce0*/  R2UR UR5, R29 ;  /* 0x000000001d0572ca */ /* 0x000fda00000e0000 */
[----:B------:R-:W2:Y:S01]  /*0cf0*/  LDG.E R3, desc[UR4][R26.64+0x24] ;  /* 0x000024041a037981 */ /* 0x000ea2000c1e1900 */
[----:B------:R-:W-:Y:S01]  /*0d00*/  IADD3 R13, PT, PT, R23, 0x2, RZ ;  /* 0x00000002170d7810 */ /* 0x000fe20007ffe0ff */
        /* <DEDUP_REMOVED lines=14> */
.L_x_41:
        /* <DEDUP_REMOVED lines=18> */
.L_x_42:
        /* <DEDUP_REMOVED lines=18> */
.L_x_43:
        /* <DEDUP_REMOVED lines=18> */
.L_x_44:
        /* <DEDUP_REMOVED lines=18> */
.L_x_45:
        /* <DEDUP_REMOVED lines=18> */
.L_x_46:
        /* <DEDUP_REMOVED lines=18> */
.L_x_47:
[----:B------:R-:W-:Y:S01]  /*14b0*/  ISETP.NE.AND P6, PT, R25, RZ, PT ;  /* 0x000000ff1900720c */ /* 0x000fe20003fc5270 */
[----:B------:R-:W-:Y:S02]  /*14c0*/  VIADD R24, R24, 0x10 ;  /* 0x0000001018187836 */ /* 0x000fe40000000000 */
[----:B------:R-:W-:-:S10]  /*14d0*/  VIADD R23, R23, 0x10 ;  /* 0x0000001017177836 */ /* 0x000fd40000000000 */
[----:B------:R-:W-:Y:S05]  /*14e0*/  @P6 BRA `(.L_x_48) ;  /* 0xffffffec00606947 */ /* 0x000fea000383ffff */
[----:B------:R-:W-:Y:S05]  /*14f0*/  BSYNC.RECONVERGENT B6 ;  /* 0x0000000000067941 */ /* 0x000fea0003800200 */
.L_x_31:
[----:B------:R-:W-:-:S07]  /*1500*/  IADD3 R17, PT, PT, R23, -0x7, RZ ;  /* 0xfffffff917117810 */ /* 0x000fce0007ffe0ff */
.L_x_30:
[----:B------:R-:W1:Y:S02]  /*1510*/  LDC.64 R22, c[0x0][0x390] ;  /* 0x0000e400ff167b82 */ /* 0x000e640000000a00 */
[----:B-1----:R-:W-:-:S05]  /*1520*/  IMAD.IADD R26, R23, 0x1, -R22 ;  /* 0x00000001171a7824 */ /* 0x002fca00078e0a16 */
[----:B------:R-:W-:-:S04]  /*1530*/  LOP3.LUT R0, R26, 0xf, RZ, 0xc0, !PT ;  /* 0x0000000f1a007812 */ /* 0x000fc800078ec0ff */
[----:B------:R-:W-:-:S13]  /*1540*/  ISETP.NE.AND P0, PT, R0, RZ, PT ;  /* 0x000000ff0000720c */ /* 0x000fda0003f05270 */
[----:B------:R-:W-:Y:S05]  /*1550*/  @!P0 BRA `(.L_x_49) ;  /* 0x0000001000e88947 */ /* 0x000fea0003800000 */
[----:B------:R-:W1:Y:S01]  /*1560*/  LDCU UR4, c[0x0][0x2f8] ;  /* 0x00005f00ff0477ac */ /* 0x000e620008000800 */
[----:B------:R-:W-:-:S05]  /*1570*/  VIADD R0, R0, 0xffffffff ;  /* 0xffffffff00007836 */ /* 0x000fca0000000000 */
[----:B------:R-:W-:Y:S01]  /*1580*/  ISETP.GE.U32.AND P0, PT, R0, 0x7, PT ;  /* 0x000000070000780c */ /* 0x000fe20003f06070 */
[----:B-1----:R-:W-:-:S12]  /*1590*/  VIADD R3, R18, -UR4 ;  /* 0x8000000412037c36 */ /* 0x002fd80008000000 */
[----:B------:R-:W-:Y:S05]  /*15a0*/  @!P0 BRA `(.L_x_50) ;  /* 0x0000000800608947 */ /* 0x000fea0003800000 */
[----:B------:R-:W1:Y:S01]  /*15b0*/  LDC.64 R6, c[0x0][0x380] ;  /* 0x0000e000ff067b82 */ /* 0x000e620000000a00 */
[----:B------:R-:W2:Y:S01]  /*15c0*/  LDCU UR4, c[0x0][0x39c] ;  /* 0x00007380ff0477ac */ /* 0x000ea20008000800 */
[----:B0-----:R-:W-:Y:S02]  /*15d0*/  R2UR UR6, R28 ;  /* 0x000000001c0672ca */ /* 0x001fe400000e0000 */
[----:B------:R-:W-:Y:S01]  /*15e0*/  R2UR UR7, R29 ;  /* 0x000000001d0772ca */ /* 0x000fe200000e0000 */
[----:B--2---:R-:W-:Y:S01]  /*15f0*/  IMAD R19, R16, UR4, R17 ;  /* 0x0000000410137c24 */ /* 0x004fe2000f8e0211 */
[----:B------:R-:W-:Y:S01]  /*1600*/  MOV R8, 0x0 ;  /* 0x0000000000087802 */ /* 0x000fe20000000f00 */
[----:B------:R0:W-:Y:S01]  /*1610*/  STL.64 [R3], R16 ;  /* 0x0000001003007387 */ /* 0x0001e20000100a00 */
[----:B------:R-:W2:Y:S01]  /*1620*/  LDCU.64 UR4, c[0x4][0x18] ;  /* 0x01000300ff0477ac */ /* 0x000ea20008000a00 */
[----:B-1----:R-:W-:-:S08]  /*1630*/  IMAD.WIDE R6, R19, 0x4, R6 ;  /* 0x0000000413067825 */ /* 0x002fd000078e0206 */
[----:B------:R1:W3:Y:S01]  /*1640*/  LDG.E R0, desc[UR6][R6.64] ;  /* 0x0000000606007981 */ /* 0x0002e2000c1e1900 */
[----:B------:R-:W4:Y:S03]  /*1650*/  LDC.64 R8, c[0x4][R8] ;  /* 0x0100000008087b82 */ /* 0x000f260000000a00 */
[----:B------:R0:W-:Y:S01]  /*1660*/  STL [R3+0x8], R19 ;  /* 0x0000081303007387 */ /* 0x0001e20000100800 */
[----:B-1----:R-:W-:Y:S01]  /*1670*/  IMAD.MOV.U32 R6, RZ, RZ, R18 ;  /* 0x000000ffff067224 */ /* 0x002fe200078e0012 */
[----:B--2---:R-:W-:Y:S01]  /*1680*/  MOV R4, UR4 ;  /* 0x0000000400047c02 */ /* 0x004fe20008000f00 */
[----:B------:R-:W-:Y:S02]  /*1690*/  IMAD.U32 R5, RZ, RZ, UR5 ;  /* 0x00000005ff057e24 */ /* 0x000fe4000f8e00ff */
[----:B------:R-:W-:Y:S01]  /*16a0*/  IMAD.MOV.U32 R7, RZ, RZ, R2 ;  /* 0x000000ffff077224 */ /* 0x000fe200078e0002 */
[----:B---3--:R-:W1:Y:S02]  /*16b0*/  F2F.F64.F32 R10, R0 ;  /* 0x00000000000a7310 */ /* 0x008e640000201800 */
[----:B-1--4-:R0:W-:Y:S04]  /*16c0*/  STL.64 [R3+0x10], R10 ;  /* 0x0000100a03007387 */ /* 0x0121e80000100a00 */
[----:B------:R-:W-:-:S07]  /*16d0*/  LEPC R20, `(.L_x_51) ;  /* 0x000000001014794e */ /* 0x000fce0000000000 */
[----:B0-----:R-:W-:Y:S05]  /*16e0*/  CALL.ABS.NOINC R8 ;  /* 0x0000000008007343 */ /* 0x001fea0003c00000 */
.L_x_51:
[----:B------:R-:W0:Y:S01]  /*16f0*/  LDC.64 R30, c[0x0][0x380] ;  /* 0x0000e000ff1e7b82 */ /* 0x000e220000000a00 */
[----:B------:R-:W-:Y:S02]  /*1700*/  R2UR UR4, R28 ;  /* 0x000000001c0472ca */ /* 0x000fe400000e0000 */
[----:B------:R-:W-:Y:S01]  /*1710*/  R2UR UR5, R29 ;  /* 0x000000001d0572ca */ /* 0x000fe200000e0000 */
[----:B0-----:R-:W-:-:S12]  /*1720*/  IMAD.WIDE R30, R19, 0x4, R30 ;  /* 0x00000004131e7825 */ /* 0x001fd800078e021e */
[----:B------:R-:W2:Y:S01]  /*1730*/  LDG.E R10, desc[UR4][R30.64+0x4] ;  /* 0x000004041e0a7981 */ /* 0x000ea2000c1e1900 */
[----:B------:R-:W0:Y:S01]  /*1740*/  LDCU UR4, c[0x0][0x2f8] ;  /* 0x00005f00ff0477ac */ /* 0x000e220008000800 */
[----:B------:R-:W-:Y:S01]  /*1750*/  IADD3 R13, PT, PT, R17, 0x1, RZ ;  /* 0x00000001110d7810 */ /* 0x000fe20007ffe0ff */
[----:B------:R-:W-:Y:S01]  /*1760*/  IMAD.MOV.U32 R12, RZ, RZ, R16 ;  /* 0x000000ffff0c7224 */ /* 0x000fe200078e0010 */
[----:B------:R-:W-:Y:S01]  /*1770*/  MOV R25, 0x0 ;  /* 0x0000000000197802 */ /* 0x000fe20000000f00 */
[----:B------:R-:W-:Y:S02]  /*1780*/  VIADD R3, R19, 0x1 ;  /* 0x0000000113037836 */ /* 0x000fe40000000000 */
[----:B------:R-:W-:Y:S01]  /*1790*/  IMAD.MOV.U32 R6, RZ, RZ, R18 ;  /* 0x000000ffff067224 */ /* 0x000fe200078e0012 */
[----:B------:R1:W3:Y:S01]  /*17a0*/  LDC.64 R8, c[0x4][R25] ;  /* 0x0100000019087b82 */ /* 0x0002e20000000a00 */
[----:B------:R-:W-:Y:S02]  /*17b0*/  IMAD.MOV.U32 R7, RZ, RZ, R2 ;  /* 0x000000ffff077224 */ /* 0x000fe400078e0002 */
[----:B0-----:R-:W-:Y:S01]  /*17c0*/  VIADD R24, R18, -UR4 ;  /* 0x8000000412187c36 */ /* 0x001fe20008000000 */
[----:B------:R-:W0:Y:S04]  /*17d0*/  LDCU.64 UR4, c[0x4][0x18] ;  /* 0x01000300ff0477ac */ /* 0x000e280008000a00 */
[----:B------:R1:W-:Y:S04]  /*17e0*/  STL.64 [R24], R12 ;  /* 0x0000000c18007387 */ /* 0x0003e80000100a00 */
[----:B------:R1:W-:Y:S01]  /*17f0*/  STL [R24+0x8], R3 ;  /* 0x0000080318007387 */ /* 0x0003e20000100800 */
[----:B0-----:R-:W-:Y:S01]  /*1800*/  MOV R4, UR4 ;  /* 0x0000000400047c02 */ /* 0x001fe20008000f00 */
[----:B------:R-:W-:Y:S01]  /*1810*/  IMAD.U32 R5, RZ, RZ, UR5 ;  /* 0x00000005ff057e24 */ /* 0x000fe2000f8e00ff */
[----:B--2---:R-:W0:Y:S02]  /*1820*/  F2F.F64.F32 R10, R10 ;  /* 0x0000000a000a7310 */ /* 0x004e240000201800 */
[----:B0--3--:R1:W-:Y:S04]  /*1830*/  STL.64 [R24+0x10], R10 ;  /* 0x0000100a18007387 */ /* 0x0093e80000100a00 */
[----:B------:R-:W-:-:S07]  /*1840*/  LEPC R20, `(.L_x_52) ;  /* 0x000000001014794e */ /* 0x000fce0000000000 */
[----:B-1----:R-:W-:Y:S05]  /*1850*/  CALL.ABS.NOINC R8 ;  /* 0x0000000008007343 */ /* 0x002fea0003c00000 */
.L_x_52:
        /* <DEDUP_REMOVED lines=18> */
.L_x_53:
        /* <DEDUP_REMOVED lines=18> */
.L_x_54:
        /* <DEDUP_REMOVED lines=10> */
[----:B------:R-:W-:-:S03]  /*1b40*/  MOV R7, R2 ;  /* 0x0000000200077202 */ /* 0x000fc60000000f00 */
[----:B------:R0:W-:Y:S01]  /*1b50*/  STL.64 [R24], R12 ;  /* 0x0000000c18007387 */ /* 0x0001e20000100a00 */
[----:B---3--:R-:W-:Y:S02]  /*1b60*/  IMAD.U32 R4, RZ, RZ, UR4 ;  /* 0x00000004ff047e24 */ /* 0x008fe4000f8e00ff */
[----:B------:R-:W-:Y:S01]  /*1b70*/  IMAD.U32 R5, RZ, RZ, UR5 ;  /* 0x00000005ff057e24 */ /* 0x000fe2000f8e00ff */
[----:B--2---:R-:W2:Y:S02]  /*1b80*/  F2F.F64.F32 R10, R0 ;  /* 0x00000000000a7310 */ /* 0x004ea40000201800 */
[----:B-12---:R0:W-:Y:S04]  /*1b90*/  STL.64 [R24+0x10], R10 ;  /* 0x0000100a18007387 */ /* 0x0061e80000100a00 */
[----:B------:R-:W-:-:S07]  /*1ba0*/  LEPC R20, `(.L_x_55) ;  /* 0x000000001014794e */ /* 0x000fce0000000000 */
[----:B0-----:R-:W-:Y:S05]  /*1bb0*/  CALL.ABS.NOINC R8 ;  /* 0x0000000008007343 */ /* 0x001fea0003c00000 */
.L_x_55:
        /* <DEDUP_REMOVED lines=18> */
.L_x_56:
        /* <DEDUP_REMOVED lines=18> */
.L_x_57:
        /* <DEDUP_REMOVED lines=18> */
.L_x_58:
[----:B------:R-:W-:-:S07]  /*1f20*/  VIADD R17, R17, 0x8 ;  /* 0x0000000811117836 */ /* 0x000fce0000000000 */
.L_x_50:
[----:B------:R-:W-:-:S04]  /*1f30*/  LOP3.LUT R0, R26, 0x7, RZ, 0xc0, !PT ;  /* 0x000000071a007812 */ /* 0x000fc800078ec0ff */
[----:B------:R-:W-:-:S13]  /*1f40*/  ISETP.NE.AND P0, PT, R0, RZ, PT ;  /* 0x000000ff0000720c */ /* 0x000fda0003f05270 */
[----:B------:R-:W-:Y:S05]  /*1f50*/  @!P0 BRA `(.L_x_49) ;  /* 0x0000000800688947 */ /* 0x000fea0003800000 */
[----:B------:R-:W-:-:S05]  /*1f60*/  VIADD R0, R0, 0xffffffff ;  /* 0xffffffff00007836 */ /* 0x000fca0000000000 */
[----:B------:R-:W-:-:S13]  /*1f70*/  ISETP.GE.U32.AND P0, PT, R0, 0x3, PT ;  /* 0x000000030000780c */ /* 0x000fda0003f06070 */
[----:B------:R-:W-:Y:S05]  /*1f80*/  @!P0 BRA `(.L_x_59) ;  /* 0x0000000400408947 */ /* 0x000fea0003800000 */
[----:B------:R-:W1:Y:S01]  /*1f90*/  LDC.64 R4, c[0x0][0x380] ;  /* 0x0000e000ff047b82 */ /* 0x000e620000000a00 */
[----:B------:R-:W2:Y:S01]  /*1fa0*/  LDCU UR4, c[0x0][0x39c] ;  /* 0x00007380ff0477ac */ /* 0x000ea20008000800 */
[----:B0-----:R-:W-:Y:S02]  /*1fb0*/  R2UR UR6, R28 ;  /* 0x000000001c0672ca */ /* 0x001fe400000e0000 */
[----:B------:R-:W-:Y:S01]  /*1fc0*/  R2UR UR7, R29 ;  /* 0x000000001d0772ca */ /* 0x000fe200000e0000 */
[----:B--2---:R-:W-:-:S04]  /*1fd0*/  IMAD R19, R16, UR4, R17 ;  /* 0x0000000410137c24 */ /* 0x004fc8000f8e0211 */
[----:B-1----:R-:W-:-:S08]  /*1fe0*/  IMAD.WIDE R4, R19, 0x4, R4 ;  /* 0x0000000413047825 */ /* 0x002fd000078e0204 */
[----:B------:R0:W2:Y:S01]  /*1ff0*/  LDG.E R0, desc[UR6][R4.64] ;  /* 0x0000000604007981 */ /* 0x0000a2000c1e1900 */
[----:B------:R-:W1:Y:S01]  /*2000*/  LDCU UR4, c[0x0][0x2f8] ;  /* 0x00005f00ff0477ac */ /* 0x000e620008000800 */
[----:B------:R-:W-:Y:S01]  /*2010*/  MOV R8, 0x0 ;  /* 0x0000000000087802 */ /* 0x000fe20000000f00 */
[----:B------:R-:W-:Y:S01]  /*2020*/  IMAD.MOV.U32 R6, RZ, RZ, R18 ;  /* 0x000000ffff067224 */ /* 0x000fe200078e0012 */
[----:B------:R-:W-:-:S04]  /*2030*/  MOV R7, R2 ;  /* 0x0000000200077202 */ /* 0x000fc80000000f00 */
[----:B------:R-:W3:Y:S01]  /*2040*/  LDC.64 R8, c[0x4][R8] ;  /* 0x0100000008087b82 */ /* 0x000ee20000000a00 */
[----:B-1----:R-:W-:Y:S01]  /*2050*/  IADD3 R24, PT, PT, R18, -UR4, RZ ;  /* 0x8000000412187c10 */ /* 0x002fe2000fffe0ff */
[----:B------:R-:W0:Y:S04]  /*2060*/  LDCU.64 UR4, c[0x4][0x18] ;  /* 0x01000300ff0477ac */ /* 0x000e280008000a00 */
[----:B------:R1:W-:Y:S04]  /*2070*/  STL.64 [R24], R16 ;  /* 0x0000001018007387 */ /* 0x0003e80000100a00 */
[----:B------:R1:W-:Y:S01]  /*2080*/  STL [R24+0x8], R19 ;  /* 0x0000081318007387 */ /* 0x0003e20000100800 */
[----:B0-----:R-:W-:-:S02]  /*2090*/  IMAD.U32 R4, RZ, RZ, UR4 ;  /* 0x00000004ff047e24 */ /* 0x001fc4000f8e00ff */
[----:B------:R-:W-:Y:S01]  /*20a0*/  IMAD.U32 R5, RZ, RZ, UR5 ;  /* 0x00000005ff057e24 */ /* 0x000fe2000f8e00ff */
[----:B--2---:R-:W0:Y:S02]  /*20b0*/  F2F.F64.F32 R10, R0 ;  /* 0x00000000000a7310 */ /* 0x004e240000201800 */
[----:B0--3--:R1:W-:Y:S04]  /*20c0*/  STL.64 [R24+0x10], R10 ;  /* 0x0000100a18007387 */ /* 0x0093e80000100a00 */
[----:B------:R-:W-:-:S07]  /*20d0*/  LEPC R20, `(.L_x_60) ;  /* 0x000000001014794e */ /* 0x000fce0000000000 */
[----:B-1----:R-:W-:Y:S05]  /*20e0*/  CALL.ABS.NOINC R8 ;  /* 0x0000000008007343 */ /* 0x002fea0003c00000 */
.L_x_60:
[----:B------:R-:W0:Y:S01]  /*20f0*/  LDC.64 R30, c[0x0][0x380] ;  /* 0x0000e000ff1e7b82 */ /* 0x000e220000000a00 */
[----:B------:R-:W-:Y:S02]  /*2100*/  R2UR UR4, R28 ;  /* 0x000000001c0472ca */ /* 0x000fe400000e0000 */
[----:B------:R-:W-:Y:S01]  /*2110*/  R2UR UR5, R29 ;  /* 0x000000001d0572ca */ /* 0x000fe200000e0000 */
[----:B0-----:R-:W-:-:S12]  /*2120*/  IMAD.WIDE R30, R19, 0x4, R30 ;  /* 0x00000004131e7825 */ /* 0x001fd800078e021e */
[----:B------:R-:W2:Y:S01]  /*2130*/  LDG.E R0, desc[UR4][R30.64+0x4] ;  /* 0x000004041e007981 */ /* 0x000ea2000c1e1900 */
[----:B------:R-:W-:Y:S01]  /*2140*/  VIADD R13, R17, 0x1 ;  /* 0x00000001110d7836 */ /* 0x000fe20000000000 */
[----:B------:R-:W-:Y:S01]  /*2150*/  MOV R25, 0x0 ;  /* 0x0000000000197802 */ /* 0x000fe20000000f00 */
[----:B------:R-:W-:Y:S01]  /*2160*/  IMAD.MOV.U32 R12, RZ, RZ, R16 ;  /* 0x000000ffff0c7224 */ /* 0x000fe200078e0010 */
[----:B------:R-:W0:Y:S01]  /*2170*/  LDCU.64 UR4, c[0x4][0x18] ;  /* 0x01000300ff0477ac */ /* 0x000e220008000a00 */
[----:B------:R-:W-:Y:S01]  /*2180*/  VIADD R3, R19, 0x1 ;  /* 0x0000000113037836 */ /* 0x000fe20000000000 */
[----:B------:R1:W3:Y:S01]  /*2190*/  LDC.64 R8, c[0x4][R25] ;  /* 0x0100000019087b82 */ /* 0x0002e20000000a00 */
[----:B------:R-:W-:Y:S01]  /*21a0*/  IMAD.MOV.U32 R6, RZ, RZ, R18 ;  /* 0x000000ffff067224 */ /* 0x000fe200078e0012 */
[----:B------:R1:W-:Y:S01]  /*21b0*/  STL.64 [R24], R12 ;  /* 0x0000000c18007387 */ /* 0x0003e20000100a00 */
[----:B------:R-:W-:-:S03]  /*21c0*/  IMAD.MOV.U32 R7, RZ, RZ, R2 ;  /* 0x000000ffff077224 */ /* 0x000fc600078e0002 */
[----:B------:R1:W-:Y:S01]  /*21d0*/  STL [R24+0x8], R3 ;  /* 0x0000080318007387 */ /* 0x0003e20000100800 */
[----:B0-----:R-:W-:Y:S01]  /*21e0*/  MOV R4, UR4 ;  /* 0x0000000400047c02 */ /* 0x001fe20008000f00 */
[----:B------:R-:W-:Y:S01]  /*21f0*/  IMAD.U32 R5, RZ, RZ, UR5 ;  /* 0x00000005ff057e24 */ /* 0x000fe2000f8e00ff */
[----:B--2---:R-:W0:Y:S02]  /*2200*/  F2F.F64.F32 R10, R0 ;  /* 0x00000000000a7310 */ /* 0x004e240000201800 */
[----:B0--3--:R1:W-:Y:S04]  /*2210*/  STL.64 [R24+0x10], R10 ;  /* 0x0000100a18007387 */ /* 0x0093e80000100a00 */
[----:B------:R-:W-:-:S07]  /*2220*/  LEPC R20, `(.L_x_61) ;  /* 0x000000001014794e */ /* 0x000fce0000000000 */
[----:B-1----:R-:W-:Y:S05]  /*2230*/  CALL.ABS.NOINC R8 ;  /* 0x0000000008007343 */ /* 0x002fea0003c00000 */
.L_x_61:
        /* <DEDUP_REMOVED lines=18> */
.L_x_62:
        /* <DEDUP_REMOVED lines=18> */
.L_x_63:
[----:B------:R-:W-:-:S07]  /*2480*/  VIADD R17, R17, 0x4 ;  /* 0x0000000411117836 */ /* 0x000fce0000000000 */
.L_x_59:
[----:B------:R-:W-:-:S04]  /*2490*/  LOP3.LUT R26, R26, 0x3, RZ, 0xc0, !PT ;  /* 0x000000031a1a7812 */ /* 0x000fc800078ec0ff */
[----:B------:R-:W-:-:S13]  /*24a0*/  ISETP.NE.AND P0, PT, R26, RZ, PT ;  /* 0x000000ff1a00720c */ /* 0x000fda0003f05270 */
[----:B------:R-:W-:Y:S05]  /*24b0*/  @!P0 BRA `(.L_x_49) ;  /* 0x0000000400108947 */ /* 0x000fea0003800000 */
[----:B------:R-:W1:Y:S01]  /*24c0*/  LDC.64 R30, c[0x0][0x380] ;  /* 0x0000e000ff1e7b82 */ /* 0x000e620000000a00 */
[----:B------:R-:W2:Y:S01]  /*24d0*/  LDCU UR4, c[0x0][0x39c] ;  /* 0x00007380ff0477ac */ /* 0x000ea20008000800 */
[----:B0-----:R-:W-:Y:S02]  /*24e0*/  R2UR UR6, R28 ;  /* 0x000000001c0672ca */ /* 0x001fe400000e0000 */
[----:B------:R-:W-:Y:S01]  /*24f0*/  R2UR UR7, R29 ;  /* 0x000000001d0772ca */ /* 0x000fe200000e0000 */
[----:B--2---:R-:W-:-:S04]  /*2500*/  IMAD R19, R16, UR4, R17 ;  /* 0x0000000410137c24 */ /* 0x004fc8000f8e0211 */
[----:B-1----:R-:W-:-:S08]  /*2510*/  IMAD.WIDE R30, R19, 0x4, R30 ;  /* 0x00000004131e7825 */ /* 0x002fd000078e021e */
[----:B------:R-:W2:Y:S01]  /*2520*/  LDG.E R10, desc[UR6][R30.64] ;  /* 0x000000061e0a7981 */ /* 0x000ea2000c1e1900 */
[----:B------:R-:W0:Y:S01]  /*2530*/  LDCU UR4, c[0x0][0x2f8] ;  /* 0x00005f00ff0477ac */ /* 0x000e220008000800 */
[----:B------:R-:W-:Y:S01]  /*2540*/  MOV R8, 0x0 ;  /* 0x0000000000087802 */ /* 0x000fe20000000f00 */
[----:B------:R-:W-:Y:S01]  /*2550*/  IMAD.MOV.U32 R6, RZ, RZ, R18 ;  /* 0x000000ffff067224 */ /* 0x000fe200078e0012 */
[----:B------:R-:W-:Y:S01]  /*2560*/  ISETP.NE.AND P0, PT, R26, 0x1, PT ;  /* 0x000000011a00780c */ /* 0x000fe20003f05270 */
[----:B------:R-:W-:-:S03]  /*2570*/  IMAD.MOV.U32 R7, RZ, RZ, R2 ;  /* 0x000000ffff077224 */ /* 0x000fc600078e0002 */
[----:B------:R-:W1:Y:S01]  /*2580*/  LDC.64 R8, c[0x4][R8] ;  /* 0x0100000008087b82 */ /* 0x000e620000000a00 */
[----:B------:R-:W-:Y:S01]  /*2590*/  P2R R0, PR, RZ, 0x1 ;  /* 0x00000001ff007803 */ /* 0x000fe20000000000 */
[----:B0-----:R-:W-:Y:S01]  /*25a0*/  VIADD R24, R18, -UR4 ;  /* 0x8000000412187c36 */ /* 0x001fe20008000000 */
[----:B------:R-:W0:Y:S04]  /*25b0*/  LDCU.64 UR4, c[0x4][0x18] ;  /* 0x01000300ff0477ac */ /* 0x000e280008000a00 */
[----:B------:R3:W-:Y:S04]  /*25c0*/  STL.64 [R24], R16 ;  /* 0x0000001018007387 */ /* 0x0007e80000100a00 */
[----:B------:R3:W-:Y:S01]  /*25d0*/  STL [R24+0x8], R19 ;  /* 0x0000081318007387 */ /* 0x0007e20000100800 */
[----:B0-----:R-:W-:Y:S01]  /*25e0*/  MOV R4, UR4 ;  /* 0x0000000400047c02 */ /* 0x001fe20008000f00 */
[----:B------:R-:W-:Y:S01]  /*25f0*/  IMAD.U32 R5, RZ, RZ, UR5 ;  /* 0x00000005ff057e24 */ /* 0x000fe2000f8e00ff */
[----:B--2---:R-:W0:Y:S02]  /*2600*/  F2F.F64.F32 R10, R10 ;  /* 0x0000000a000a7310 */ /* 0x004e240000201800 */
[----:B01----:R3:W-:Y:S04]  /*2610*/  STL.64 [R24+0x10], R10 ;  /* 0x0000100a18007387 */ /* 0x0037e80000100a00 */
[----:B------:R-:W-:-:S07]  /*2620*/  LEPC R20, `(.L_x_64) ;  /* 0x000000001014794e */ /* 0x000fce0000000000 */
[----:B---3--:R-:W-:Y:S05]  /*2630*/  CALL.ABS.NOINC R8 ;  /* 0x0000000008007343 */ /* 0x008fea0003c00000 */
.L_x_64:
[----:B------:R-:W-:-:S13]  /*2640*/  ISETP.NE.AND P6, PT, R26, 0x1, PT ;  /* 0x000000011a00780c */ /* 0x000fda0003fc5270 */
[----:B------:R-:W-:Y:S05]  /*2650*/  @!P6 BRA `(.L_x_49) ;  /* 0x0000000000a8e947 */ /* 0x000fea0003800000 */
[----:B------:R-:W-:Y:S02]  /*2660*/  R2UR UR4, R28 ;  /* 0x000000001c0472ca */ /* 0x000fe400000e0000 */
[----:B------:R-:W-:-:S13]  /*2670*/  R2UR UR5, R29 ;  /* 0x000000001d0572ca */ /* 0x000fda00000e0000 */
[----:B------:R-:W2:Y:S01]  /*2680*/  LDG.E R10, desc[UR4][R30.64+0x4] ;  /* 0x000004041e0a7981 */ /* 0x000ea2000c1e1900 */
[----:B------:R-:W-:Y:S01]  /*2690*/  IADD3 R13, PT, PT, R17, 0x1, RZ ;  /* 0x00000001110d7810 */ /* 0x000fe20007ffe0ff */
[----:B------:R-:W-:Y:S01]  /*26a0*/  IMAD.MOV.U32 R12, RZ, RZ, R16 ;  /* 0x000000ffff0c7224 */ /* 0x000fe200078e0010 */
[----:B------:R-:W-:Y:S01]  /*26b0*/  MOV R25, 0x0 ;  /* 0x0000000000197802 */ /* 0x000fe20000000f00 */
[----:B------:R-:W-:Y:S01]  /*26c0*/  VIADD R3, R19, 0x1 ;  /* 0x0000000113037836 */ /* 0x000fe20000000000 */
[----:B------:R-:W0:Y:S01]  /*26d0*/  LDCU.64 UR4, c[0x4][0x18] ;  /* 0x01000300ff0477ac */ /* 0x000e220008000a00 */
[----:B------:R-:W-:Y:S01]  /*26e0*/  IMAD.IADD R22, R23, 0x1, -R22 ;  /* 0x0000000117167824 */ /* 0x000fe200078e0a16 */
[----:B------:R1:W-:Y:S01]  /*26f0*/  STL.64 [R24], R12 ;  /* 0x0000000c18007387 */ /* 0x0003e20000100a00 */
[----:B------:R1:W3:Y:S01]  /*2700*/  LDC.64 R8, c[0x4][R25] ;  /* 0x0100000019087b82 */ /* 0x0002e20000000a00 */
[----:B------:R-:W-:Y:S02]  /*2710*/  IMAD.MOV.U32 R6, RZ, RZ, R18 ;  /* 0x000000ffff067224 */ /* 0x000fe400078e0012 */
[----:B------:R1:W-:Y:S01]  /*2720*/  STL [R24+0x8], R3 ;  /* 0x0000080318007387 */ /* 0x0003e20000100800 */
[----:B------:R-:W-:Y:S01]  /*2730*/  LOP3.LUT R22, R22, 0x3, RZ, 0xc0, !PT ;  /* 0x0000000316167812 */ /* 0x000fe200078ec0ff */
[----:B------:R-:W-:-:S03]  /*2740*/  IMAD.MOV.U32 R7, RZ, RZ, R2 ;  /* 0x000000ffff077224 */ /* 0x000fc600078e0002 */
[----:B------:R-:W-:-:S04]  /*2750*/  ISETP.NE.AND P0, PT, R22, 0x2, PT ;  /* 0x000000021600780c */ /* 0x000fc80003f05270 */
[----:B------:R-:W-:Y:S02]  /*2760*/  P2R R0, PR, RZ, 0x1 ;  /* 0x00000001ff007803 */ /* 0x000fe40000000000 */
[----:B0-----:R-:W-:Y:S01]  /*2770*/  MOV R4, UR4 ;  /* 0x0000000400047c02 */ /* 0x001fe20008000f00 */
[----:B------:R-:W-:Y:S01]  /*2780*/  IMAD.U32 R5, RZ, RZ, UR5 ;  /* 0x00000005ff057e24 */ /* 0x000fe2000f8e00ff */
[----:B--2---:R-:W0:Y:S02]  /*2790*/  F2F.F64.F32 R10, R10 ;  /* 0x0000000a000a7310 */ /* 0x004e240000201800 */
[----:B0--3--:R1:W-:Y:S04]  /*27a0*/  STL.64 [R24+0x10], R10 ;  /* 0x0000100a18007387 */ /* 0x0093e80000100a00 */
[----:B------:R-:W-:-:S07]  /*27b0*/  LEPC R20, `(.L_x_65) ;  /* 0x000000001014794e */ /* 0x000fce0000000000 */
[----:B-1----:R-:W-:Y:S05]  /*27c0*/  CALL.ABS.NOINC R8 ;  /* 0x0000000008007343 */ /* 0x002fea0003c00000 */
.L_x_65:
[----:B------:R-:W-:-:S13]  /*27d0*/  ISETP.NE.AND P6, PT, R22, 0x2, PT ;  /* 0x000000021600780c */ /* 0x000fda0003fc5270 */
[----:B------:R-:W-:Y:S05]  /*27e0*/  @!P6 BRA `(.L_x_49) ;  /* 0x000000000044e947 */ /* 0x000fea0003800000 */
[----:B------:R-:W-:Y:S02]  /*27f0*/  R2UR UR4, R28 ;  /* 0x000000001c0472ca */ /* 0x000fe400000e0000 */
[----:B------:R-:W-:-:S13]  /*2800*/  R2UR UR5, R29 ;  /* 0x000000001d0572ca */ /* 0x000fda00000e0000 */
[----:B------:R-:W2:Y:S01]  /*2810*/  LDG.E R30, desc[UR4][R30.64+0x8] ;  /* 0x000008041e1e7981 */ /* 0x000ea2000c1e1900 */
[----:B------:R-:W-:Y:S01]  /*2820*/  IADD3 R17, PT, PT, R17, 0x2, RZ ;  /* 0x0000000211117810 */ /* 0x000fe20007ffe0ff */
        /* <DEDUP_REMOVED lines=13> */
.L_x_49:
[----:B------:R-:W-:Y:S01]  /*2900*/  MOV R0, 0x0 ;  /* 0x0000000000007802 */ /* 0x000fe20000000f00 */
[----:B------:R-:W1:Y:S01]  /*2910*/  LDCU.64 UR4, c[0x4][0x20] ;  /* 0x01000400ff0477ac */ /* 0x000e620008000a00 */
[----:B------:R-:W-:Y:S02]  /*2920*/  CS2R R6, SRZ ;  /* 0x0000000000067805 */ /* 0x000fe4000001ff00 */
[----:B------:R2:W3:Y:S01]  /*2930*/  LDC.64 R8, c[0x4][R0] ;  /* 0x0100000000087b82 */ /* 0x0004e20000000a00 */
[----:B-1----:R-:W-:Y:S02]  /*2940*/  IMAD.U32 R4, RZ, RZ, UR4 ;  /* 0x00000004ff047e24 */ /* 0x002fe4000f8e00ff */
[----:B--2---:R-:W-:-:S07]  /*2950*/  IMAD.U32 R5, RZ, RZ, UR5 ;  /* 0x00000005ff057e24 */ /* 0x004fce000f8e00ff */
[----:B------:R-:W-:-:S07]  /*2960*/  LEPC R20, `(.L_x_66) ;  /* 0x000000001014794e */ /* 0x000fce0000000000 */
[----:B0--3--:R-:W-:Y:S05]  /*2970*/  CALL.ABS.NOINC R8 ;  /* 0x0000000008007343 */ /* 0x009fea0003c00000 */
.L_x_66:
[----:B------:R-:W0:Y:S01]  /*2980*/  LDCU UR4, c[0x0][0x38c] ;  /* 0x00007180ff0477ac */ /* 0x000e220008000800 */
[----:B------:R-:W-:-:S04]  /*2990*/  IADD3 R16, PT, PT, R16, 0x1, RZ ;  /* 0x0000000110107810 */ /* 0x000fc80007ffe0ff */
[----:B0-----:R-:W-:-:S13]  /*29a0*/  ISETP.NE.AND P0, PT, R16, UR4, PT ;  /* 0x0000000410007c0c */ /* 0x001fda000bf05270 */
[----:B------:R-:W-:Y:S05]  /*29b0*/  @!P0 EXIT ;  /* 0x000000000000894d */ /* 0x000fea0003800000 */
[----:B------:R-:W-:Y:S05]  /*29c0*/  BRA `(.L_x_67) ;  /* 0xffffffd400ec7947 */ /* 0x000fea000383ffff */
.L_x_29:
[----:B------:R-:W0:Y:S01]  /*29d0*/  LDCU UR4, c[0x0][0x388] ;  /* 0x00007100ff0477ac */ /* 0x000e220008000800 */
[----:B------:R-:W-:-:S05]  /*29e0*/  IMAD.IADD R0, R5, 0x1, -R4 ;  /* 0x0000000105007824 */ /* 0x000fca00078e0a04 */
[----:B------:R-:W-:Y:S01]  /*29f0*/  LOP3.LUT P0, R17, R0, 0x3, RZ, 0xc0, !PT ;  /* 0x0000000300117812 */ /* 0x000fe2000780c0ff */
[----:B0-----:R-:W-:-:S12]  /*2a00*/  IMAD.U32 R16, RZ, RZ, UR4 ;  /* 0x00000004ff107e24 */ /* 0x001fd8000f8e00ff */
[----:B------:R-:W-:Y:S05]  /*2a10*/  @!P0 BRA `(.L_x_68) ;  /* 0x0000000000488947 */ /* 0x000fea0003800000 */
[----:B------:R-:W-:Y:S01]  /*2a20*/  BSSY.RECONVERGENT B6, `(.L_x_68) ;  /* 0x0000011000067945 */ /* 0x000fe20003800200 */
[----:B------:R-:W-:Y:S01]  /*2a30*/  IMAD.MOV.U32 R18, RZ, RZ, RZ ;  /* 0x000000ffff127224 */ /* 0x000fe200078e00ff */
[----:B------:R-:W-:-:S07]  /*2a40*/  MOV R16, UR4 ;  /* 0x0000000400107c02 */ /* 0x000fce0008000f00 */
.L_x_70:
[----:B------:R-:W-:Y:S01]  /*2a50*/  MOV R0, 0x0 ;  /* 0x0000000000007802 */ /* 0x000fe20000000f00 */
[----:B------:R-:W0:Y:S01]  /*2a60*/  LDCU.64 UR4, c[0x4][0x20] ;  /* 0x01000400ff0477ac */ /* 0x000e220008000a00 */
[----:B------:R-:W-:Y:S01]  /*2a70*/  VIADD R18, R18, 0x1 ;  /* 0x0000000112127836 */ /* 0x000fe20000000000 */
[----:B------:R-:W-:Y:S01]  /*2a80*/  CS2R R6, SRZ ;  /* 0x0000000000067805 */ /* 0x000fe2000001ff00 */
[----:B------:R1:W2:Y:S03]  /*2a90*/  LDC.64 R2, c[0x4][R0] ;  /* 0x0100000000027b82 */ /* 0x0002a60000000a00 */
[----:B------:R-:W-:-:S04]  /*2aa0*/  ISETP.NE.AND P0, PT, R18, R17, PT ;  /* 0x000000111200720c */ /* 0x000fc80003f05270 */
[----:B------:R-:W-:Y:S01]  /*2ab0*/  P2R R19, PR, RZ, 0x1 ;  /* 0x00000001ff137803 */ /* 0x000fe20000000000 */
[----:B0-----:R-:W-:Y:S02]  /*2ac0*/  IMAD.U32 R4, RZ, RZ, UR4 ;  /* 0x00000004ff047e24 */ /* 0x001fe4000f8e00ff */
[----:B-1----:R-:W-:-:S07]  /*2ad0*/  IMAD.U32 R5, RZ, RZ, UR5 ;  /* 0x00000005ff057e24 */ /* 0x002fce000f8e00ff */
[----:B------:R-:W-:-:S07]  /*2ae0*/  LEPC R20, `(.L_x_69) ;  /* 0x000000001014794e */ /* 0x000fce0000000000 */
[----:B--2---:R-:W-:Y:S05]  /*2af0*/  CALL.ABS.NOINC R2 ;  /* 0x0000000002007343 */ /* 0x004fea0003c00000 */
.L_x_69:
[----:B------:R-:W-:Y:S02]  /*2b00*/  ISETP.NE.AND P6, PT, R19, RZ, PT ;  /* 0x000000ff1300720c */ /* 0x000fe40003fc5270 */
[----:B------:R-:W-:-:S11]  /*2b10*/  IADD3 R16, PT, PT, R16, 0x1, RZ ;  /* 0x0000000110107810 */ /* 0x000fd60007ffe0ff */
[----:B------:R-:W-:Y:S05]  /*2b20*/  @P6 BRA `(.L_x_70) ;  /* 0xfffffffc00c86947 */ /* 0x000fea000383ffff */
[----:B------:R-:W-:Y:S05]  /*2b30*/  BSYNC.RECONVERGENT B6 ;  /* 0x0000000000067941 */ /* 0x000fea0003800200 */
.L_x_68:
[----:B------:R-:W0:Y:S02]  /*2b40*/  LDC.64 R2, c[0x0][0x388] ;  /* 0x0000e200ff027b82 */ /* 0x000e240000000a00 */
[----:B0-----:R-:W-:-:S05]  /*2b50*/  IMAD.IADD R0, R2, 0x1, -R3 ;  /* 0x0000000102007824 */ /* 0x001fca00078e0a03 */
[----:B------:R-:W-:-:S13]  /*2b60*/  ISETP.GT.U32.AND P0, PT, R0, -0x4, PT ;  /* 0xfffffffc0000780c */ /* 0x000fda0003f04070 */
[----:B------:R-:W-:Y:S05]  /*2b70*/  @P0 EXIT ;  /* 0x000000000000094d */ /* 0x000fea0003800000 */
.L_x_75:
[----:B------:R-:W-:Y:S01]  /*2b80*/  MOV R2, 0x0 ;  /* 0x0000000000027802 */ /* 0x000fe20000000f00 */
[----:B------:R-:W0:Y:S01]  /*2b90*/  LDCU.64 UR4, c[0x4][0x20] ;  /* 0x01000400ff0477ac */ /* 0x000e220008000a00 */
[----:B------:R-:W-:Y:S01]  /*2ba0*/  VIADD R16, R16, 0x4 ;  /* 0x0000000410107836 */ /* 0x000fe20000000000 */
[----:B------:R-:W-:Y:S01]  /*2bb0*/  CS2R R6, SRZ ;  /* 0x0000000000067805 */ /* 0x000fe2000001ff00 */
[----:B------:R1:W2:Y:S03]  /*2bc0*/  LDC.64 R8, c[0x4][R2] ;  /* 0x0100000002087b82 */ /* 0x0002a60000000a00 */
[----:B------:R-:W-:-:S04]  /*2bd0*/  ISETP.NE.AND P0, PT, R16, UR36, PT ;  /* 0x0000002410007c0c */ /* 0x000fc8000bf05270 */
[----:B------:R-:W-:Y:S01]  /*2be0*/  P2R R17, PR, RZ, 0x1 ;  /* 0x00000001ff117803 */ /* 0x000fe20000000000 */
[----:B0-----:R-:W-:Y:S01]  /*2bf0*/  IMAD.U32 R4, RZ, RZ, UR4 ;  /* 0x00000004ff047e24 */ /* 0x001fe2000f8e00ff */
[----:B-1----:R-:W-:-:S07]  /*2c00*/  MOV R5, UR5 ;  /* 0x0000000500057c02 */ /* 0x002fce0008000f00 */
[----:B------:R-:W-:-:S07]  /*2c10*/  LEPC R20, `(.L_x_71) ;  /* 0x000000001014794e */ /* 0x000fce0000000000 */
[----:B--2---:R-:W-:Y:S05]  /*2c20*/  CALL.ABS.NOINC R8 ;  /* 0x0000000008007343 */ /* 0x004fea0003c00000 */
.L_x_71:
[----:B------:R0:W1:Y:S01]  /*2c30*/  LDC.64 R8, c[0x4][R2] ;  /* 0x0100000002087b82 */ /* 0x0000620000000a00 */
[----:B------:R-:W2:Y:S01]  /*2c40*/  LDCU.64 UR4, c[0x4][0x20] ;  /* 0x01000400ff0477ac */ /* 0x000ea20008000a00 */
[----:B------:R-:W-:Y:S01]  /*2c50*/  CS2R R6, SRZ ;  /* 0x0000000000067805 */ /* 0x000fe2000001ff00 */
[----:B--2---:R-:W-:Y:S02]  /*2c60*/  IMAD.U32 R4, RZ, RZ, UR4 ;  /* 0x00000004ff047e24 */ /* 0x004fe4000f8e00ff */
[----:B0-----:R-:W-:-:S07]  /*2c70*/  IMAD.U32 R5, RZ, RZ, UR5 ;  /* 0x00000005ff057e24 */ /* 0x001fce000f8e00ff */
[----:B------:R-:W-:-:S07]  /*2c80*/  LEPC R20, `(.L_x_72) ;  /* 0x000000001014794e */ /* 0x000fce0000000000 */
[----:B-1----:R-:W-:Y:S05]  /*2c90*/  CALL.ABS.NOINC R8 ;  /* 0x0000000008007343 */ /* 0x002fea0003c00000 */
.L_x_72:
[----:B------:R0:W1:Y:S01]  /*2ca0*/  LDC.64 R8, c[0x4][R2] ;  /* 0x0100000002087b82 */ /* 0x0000620000000a00 */
[----:B------:R-:W2:Y:S01]  /*2cb0*/  LDCU.64 UR4, c[0x4][0x20] ;  /* 0x01000400ff0477ac */ /* 0x000ea20008000a00 */
[----:B------:R-:W-:Y:S01]  /*2cc0*/  CS2R R6, SRZ ;  /* 0x0000000000067805 */ /* 0x000fe2000001ff00 */
[----:B--2---:R-:W-:Y:S01]  /*2cd0*/  IMAD.U32 R4, RZ, RZ, UR4 ;  /* 0x00000004ff047e24 */ /* 0x004fe2000f8e00ff */
[----:B0-----:R-:W-:-:S07]  /*2ce0*/  MOV R5, UR5 ;  /* 0x0000000500057c02 */ /* 0x001fce0008000f00 */
[----:B------:R-:W-:-:S07]  /*2cf0*/  LEPC R20, `(.L_x_73) ;  /* 0x000000001014794e */ /* 0x000fce0000000000 */
[----:B-1----:R-:W-:Y:S05]  /*2d00*/  CALL.ABS.NOINC R8 ;  /* 0x0000000008007343 */ /* 0x002fea0003c00000 */
.L_x_73:
[----:B------:R-:W0:Y:S01]  /*2d10*/  LDC.64 R2, c[0x4][R2] ;  /* 0x0100000002027b82 */ /* 0x000e220000000a00 */
[----:B------:R-:W1:Y:S01]  /*2d20*/  LDCU.64 UR4, c[0x4][0x20] ;  /* 0x01000400ff0477ac */ /* 0x000e620008000a00 */
[----:B------:R-:W-:Y:S01]  /*2d30*/  CS2R R6, SRZ ;  /* 0x0000000000067805 */ /* 0x000fe2000001ff00 */
[----:B-1----:R-:W-:Y:S02]  /*2d40*/  IMAD.U32 R4, RZ, RZ, UR4 ;  /* 0x00000004ff047e24 */ /* 0x002fe4000f8e00ff */
[----:B------:R-:W-:-:S07]  /*2d50*/  IMAD.U32 R5, RZ, RZ, UR5 ;  /* 0x00000005ff057e24 */ /* 0x000fce000f8e00ff */
[----:B------:R-:W-:-:S07]  /*2d60*/  LEPC R20, `(.L_x_74) ;  /* 0x000000001014794e */ /* 0x000fce0000000000 */
[----:B0-----:R-:W-:Y:S05]  /*2d70*/  CALL.ABS.NOINC R2 ;  /* 0x0000000002007343 */ /* 0x001fea0003c00000 */
.L_x_74:
[----:B------:R-:W-:-:S13]  /*2d80*/  ISETP.NE.AND P6, PT, R17, RZ, PT ;  /* 0x000000ff1100720c */ /* 0x000fda0003fc5270 */
[----:B------:R-:W-:Y:S05]  /*2d90*/  @P6 BRA `(.L_x_75) ;  /* 0xfffffffc00786947 */ /* 0x000fea000383ffff */
[----:B------:R-:W-:Y:S05]  /*2da0*/  EXIT ;  /* 0x000000000000794d */ /* 0x000fea0003800000 */
.L_x_76:
        /* <DEDUP_REMOVED lines=13> */
.L_x_82:


//--------------------- .text._Z23testKernel_doubleValuesPfiS_ --------------------------
	.section	.text._Z23testKernel_doubleValuesPfiS_,"ax",@progbits
	.align	128
        .global         _Z23testKernel_doubleValuesPfiS_
        .type           _Z23testKernel_doubleValuesPfiS_,@function
        .size           _Z23testKernel_doubleValuesPfiS_,(.L_x_83 - _Z23testKernel_doubleValuesPfiS_)
        .other          _Z23testKernel_doubleValuesPfiS_,@"STO_CUDA_ENTRY STV_DEFAULT"
_Z23testKernel_doubleValuesPfiS_:
.text._Z23testKernel_doubleValuesPfiS_:
[----:B------:R-:W-:Y:S01]  /*0000*/  LDC R1, c[0x0][0x37c] ;  /* 0x0000df00ff017b82 */ /* 0x000fe20000000800 */
[----:B------:R-:W0:Y:S01]  /*0010*/  S2R R7, SR_CTAID.X ;  /* 0x0000000000077919 */ /* 0x000e220000002500 */
[----:B------:R-:W0:Y:S01]  /*0020*/  LDCU UR4, c[0x0][0x360] ;  /* 0x00006c00ff0477ac */ /* 0x000e220008000800 */
[----:B------:R-:W0:Y:S01]  /*0030*/  S2R R0, SR_TID.X ;  /* 0x0000000000007919 */ /* 0x000e220000002100 */
[----:B------:R-:W1:Y:S01]  /*0040*/  LDCU UR5, c[0x0][0x388] ;  /* 0x00007100ff0577ac */ /* 0x000e620008000800 */
[----:B0-----:R-:W-:-:S05]  /*0050*/  IMAD R7, R7, UR4, R0 ;  /* 0x0000000407077c24 */ /* 0x001fca000f8e0200 */
[----:B-1----:R-:W-:-:S13]  /*0060*/  ISETP.GE.AND P0, PT, R7, UR5, PT ;  /* 0x0000000507007c0c */ /* 0x002fda000bf06270 */
[----:B------:R-:W-:Y:S05]  /*0070*/  @P0 EXIT ;  /* 0x000000000000094d */ /* 0x000fea0003800000 */
[----:B------:R-:W0:Y:S01]  /*0080*/  LDC.64 R2, c[0x0][0x380] ;  /* 0x0000e000ff027b82 */ /* 0x000e220000000a00 */
[----:B------:R-:W1:Y:S07]  /*0090*/  LDCU.64 UR4, c[0x0][0x358] ;  /* 0x00006b00ff0477ac */ /* 0x000e6e0008000a00 */
[----:B------:R-:W2:Y:S01]  /*00a0*/  LDC.64 R4, c[0x0][0x390] ;  /* 0x0000e400ff047b82 */ /* 0x000ea20000000a00 */
[----:B0-----:R-:W-:-:S06]  /*00b0*/  IMAD.WIDE R2, R7, 0x4, R2 ;  /* 0x0000000407027825 */ /* 0x001fcc00078e0202 */
[----:B-1----:R-:W3:Y:S01]  /*00c0*/  LDG.E R2, desc[UR4][R2.64] ;  /* 0x0000000402027981 */ /* 0x002ee2000c1e1900 */
[----:B--2---:R-:W-:-:S04]  /*00d0*/  IMAD.WIDE R4, R7, 0x4, R4 ;  /* 0x0000000407047825 */ /* 0x004fc800078e0204 */
[----:B---3--:R-:W-:-:S05]  /*00e0*/  FADD R7, R2, R2 ;  /* 0x0000000202077221 */ /* 0x008fca0000000000 */
[----:B------:R-:W-:Y:S01]  /*00f0*/  STG.E desc[UR4][R4.64], R7 ;  /* 0x0000000704007986 */ /* 0x000fe2000c101904 */
[----:B------:R-:W-:Y:S05]  /*0100*/  EXIT ;  /* 0x000000000000794d */ /* 0x000fea0003800000 */
.L_x_77:
        /* <DEDUP_REMOVED lines=15> */
.L_x_83:


//--------------------- .text._Z10testKernelv     --------------------------
	.section	.text._Z10testKernelv,"ax",@progbits
	.align	128
        .global         _Z10testKernelv
        .type           _Z10testKernelv,@function
        .size           _Z10testKernelv,(.L_x_84 - _Z10testKernelv)
        .other          _Z10testKernelv,@"STO_CUDA_ENTRY STV_DEFAULT"
_Z10testKernelv:
.text._Z10testKernelv:
[----:B------:R-:W0:Y:S01]  /*0000*/  LDC R1, c[0x0][0x37c] ;  /* 0x0000df00ff017b82 */ /* 0x000e220000000800 */
[----:B------:R-:W1:Y:S01]  /*0010*/  S2R R0, SR_CTAID.X ;  /* 0x0000000000007919 */ /* 0x000e620000002500 */
[----:B------:R-:W2:Y:S01]  /*0020*/  LDCU UR5, c[0x0][0x2fc] ;  /* 0x00005f80ff0577ac */ /* 0x000ea20008000800 */
[----:B------:R-:W-:Y:S01]  /*0030*/  MOV R2, 0x0 ;  /* 0x0000000000027802 */ /* 0x000fe20000000f00 */
[----:B0-----:R-:W-:Y:S01]  /*0040*/  VIADD R1, R1, 0xfffffff8 ;  /* 0xfffffff801017836 */ /* 0x001fe20000000000 */
[----:B------:R-:W1:Y:S01]  /*0050*/  S2R R3, SR_TID.X ;  /* 0x0000000000037919 */ /* 0x000e620000002100 */
[----:B------:R-:W1:Y:S01]  /*0060*/  LDCU UR6, c[0x0][0x360] ;  /* 0x00006c00ff0677ac */ /* 0x000e620008000800 */
[----:B------:R-:W0:Y:S02]  /*0070*/  LDCU UR4, c[0x0][0x2f8] ;  /* 0x00005f00ff0477ac */ /* 0x000e240008000800 */
[----:B0-----:R-:W-:-:S05]  /*0080*/  IADD3 R6, P0, PT, R1, UR4, RZ ;  /* 0x0000000401067c10 */ /* 0x001fca000ff1e0ff */
[----:B--2---:R-:W-:Y:S02]  /*0090*/  IMAD.X R7, RZ, RZ, UR5, P0 ;  /* 0x00000005ff077e24 */ /* 0x004fe400080e06ff */
[----:B-1----:R-:W-:Y:S01]  /*00a0*/  IMAD R0, R0, UR6, R3 ;  /* 0x0000000600007c24 */ /* 0x002fe2000f8e0203 */
[----:B------:R-:W0:Y:S01]  /*00b0*/  LDCU.64 UR6, c[0x4][0x8] ;  /* 0x01000100ff0677ac */ /* 0x000e220008000a00 */
[----:B------:R-:W1:Y:S03]  /*00c0*/  LDC.64 R2, c[0x4][R2] ;  /* 0x0100000002027b82 */ /* 0x000e660000000a00 */
[----:B------:R2:W-:Y:S01]  /*00d0*/  STL [R1], R0 ;  /* 0x0000000001007387 */ /* 0x0005e20000100800 */
[----:B0-----:R-:W-:Y:S01]  /*00e0*/  IMAD.U32 R4, RZ, RZ, UR6 ;  /* 0x00000006ff047e24 */ /* 0x001fe2000f8e00ff */
[----:B--2---:R-:W-:-:S07]  /*00f0*/  MOV R5, UR7 ;  /* 0x0000000700057c02 */ /* 0x004fce0008000f00 */
[----:B------:R-:W-:-:S07]  /*0100*/  LEPC R20, `(.L_x_78) ;  /* 0x000000001014794e */ /* 0x000fce0000000000 */
[----:B-1----:R-:W-:Y:S05]  /*0110*/  CALL.ABS.NOINC R2 ;  /* 0x0000000002007343 */ /* 0x002fea0003c00000 */
.L_x_78:
[----:B------:R-:W-:Y:S05]  /*0120*/  EXIT ;  /* 0x000000000000794d */ /* 0x000fea0003800000 */
.L_x_79:
        /* <DEDUP_REMOVED lines=13> */
.L_x_84:


//--------------------- .nv.global.init           --------------------------
	.section	.nv.global.init,"aw",@progbits
.nv.global.init:
	.type		$str$3,@object
	.size		$str$3,($str$2 - $str$3)
$str$3:
        /*0000*/ 	.byte	0x0a, 0x00
	.type		$str$2,@object
	.size		$str$2,($str$1 - $str$2)
$str$2:
        /*0002*/ 	.byte	0x28, 0x25, 0x69, 0x2c, 0x25, 0x69, 0x29, 0x2d, 0x3e, 0x25, 0x69, 0x20, 0x20, 0x25, 0x66, 0x0a
        /*0012*/ 	.byte	0x00
	.type		$str$1,@object
	.size		$str$1,($str$5 - $str$1)
$str$1:
        /*0013*/ 	.byte	0x41, 0x63, 0x63, 0x65, 0x73, 0x73, 0x69, 0x6e, 0x67, 0x20, 0x66, 0x72, 0x6f, 0x6d, 0x20, 0x6b
        /*0023*/ 	.byte	0x65, 0x72, 0x6e, 0x65, 0x6c, 0x3a, 0x0a, 0x00
	.type		$str$5,@object
	.size		$str$5,($str - $str$5)
$str$5:
        /*002b*/ 	.byte	0x41, 0x64, 0x64, 0x69, 0x6e, 0x67, 0x20, 0x25, 0x66, 0x20, 0x74, 0x6f, 0x20, 0x25, 0x66, 0x20
        /*003b*/ 	.byte	0x61, 0x74, 0x20, 0x6c, 0x6f, 0x63, 0x61, 0x74, 0x69, 0x6f, 0x6e, 0x20, 0x25, 0x69, 0x0a, 0x00
	.type		$str,@object
	.size		$str,($str$4 - $str)
$str:
        /*004b*/ 	.byte	0x63, 0x61, 0x6e, 0x20, 0x77, 0x65, 0x20, 0x70, 0x72, 0x69, 0x6e, 0x74, 0x20, 0x66, 0x72, 0x6f
        /*005b*/ 	.byte	0x6d, 0x20, 0x61, 0x20, 0x6b, 0x65, 0x72, 0x6e, 0x65, 0x6c, 0x3f, 0x20, 0x2d, 0x2d, 0x20, 0x25
        /*006b*/ 	.byte	0x69, 0x0a, 0x00
	.type		$str$4,@object
	.size		$str$4,($str$6 - $str$4)
$str$4:
        /*006e*/ 	.byte	0x4b, 0x65, 0x72, 0x6e, 0x65, 0x6c, 0x20, 0x4f, 0x70, 0x65, 0x72, 0x61, 0x74, 0x69, 0x6f, 0x6e
        /*007e*/ 	.byte	0x20, 0x6f, 0x6e, 0x20, 0x28, 0x25, 0x69, 0x2c, 0x25, 0x69, 0x29, 0x20, 0x2d, 0x2d, 0x20, 0x6f
        /*008e*/ 	.byte	0x74, 0x68, 0x65, 0x72, 0x4c, 0x65, 0x6e, 0x67, 0x74, 0x68, 0x3d, 0x25, 0x69, 0x0a, 0x00
	.type		$str$6,@object
	.size		$str$6,(.L_6 - $str$6)
$str$6:
        /*009d*/ 	.byte	0x47, 0x52, 0x45, 0x41, 0x54, 0x45, 0x52, 0x20, 0x54, 0x48, 0x41, 0x4e, 0x20, 0x6f, 0x70, 0x65
        /*00ad*/ 	.byte	0x72, 0x61, 0x74, 0x69, 0x6f, 0x6e, 0x20, 0x69, 0x73, 0x20, 0x6f, 0x6e, 0x6c, 0x79, 0x20, 0x76
        /*00bd*/ 	.byte	0x61, 0x6c, 0x69, 0x64, 0x20, 0x66, 0x6f, 0x72, 0x20, 0x6e, 0x6f, 0x74, 0x2d, 0x69, 0x6e, 0x2d
        /*00cd*/ 	.byte	0x70, 0x6c, 0x61, 0x63, 0x65, 0x00
.L_6:


//--------------------- .nv.shared.reserved.0     --------------------------
	.section	.nv.shared.reserved.0,"aw",@nobits
	.weak		__nv_reservedSMEM_offset_0_alias
	.size		__nv_reservedSMEM_offset_0_alias, 0, 64
	.other		__nv_reservedSMEM_offset_0_alias,@"STO_CUDA_RESERVED_SHARED STV_DEFAULT"
__nv_reservedSMEM_offset_0_alias:
	.zero		0
	.zero		64


//--------------------- .nv.constant0._Z18kernel_gpuBasicOpsiPfiiPiiS0_iS_iiibS_ --------------------------
	.section	.nv.constant0._Z18kernel_gpuBasicOpsiPfiiPiiS0_iS_iiibS_,"a",@progbits
	.sectionflags	@""
	.align	4
.nv.constant0._Z18kernel_gpuBasicOpsiPfiiPiiS0_iS_iiibS_:
	.zero		984


//--------------------- .nv.constant0._Z22kernal_printSubsectionPfiiiiii --------------------------
	.section	.nv.constant0._Z22kernal_printSubsectionPfiiiiii,"a",@progbits
	.sectionflags	@""
	.align	4
.nv.constant0._Z22kernal_printSubsectionPfiiiiii:
	.zero		928


//--------------------- .nv.constant0._Z23testKernel_doubleValuesPfiS_ --------------------------
	.section	.nv.constant0._Z23testKernel_doubleValuesPfiS_,"a",@progbits
	.sectionflags	@""
	.align	4
.nv.constant0._Z23testKernel_doubleValuesPfiS_:
	.zero		920


//--------------------- .nv.constant0._Z10testKernelv --------------------------
	.section	.nv.constant0._Z10testKernelv,"a",@progbits
	.sectionflags	@""
	.align	4
.nv.constant0._Z10testKernelv:
	.zero		896


//--------------------- SYMBOLS --------------------------

	.type		.nv.reservedSmem.offset0,@object
	.size		.nv.reservedSmem.offset0,0x4
	.type		vprintf,@function
